// auto-generated by cutlass_sweep.gemm — config: {"arch": "sm_90", "cluster_m": 1, "cluster_n": 1, "dtype": "bf16", "dtype_b": "bf16", "layout": "nt", "stages": 5, "tile_k": 32, "tile_m": 128, "tile_n": 64}
#include "cutlass/cutlass.h"
#include "cutlass/gemm/collective/collective_builder.hpp"
#include "cutlass/gemm/device/gemm_universal_adapter.h"
#include "cutlass/gemm/kernel/gemm_universal.hpp"
#include "cutlass/epilogue/collective/collective_builder.hpp"

using ElemA = cutlass::bfloat16_t;
using ElemB = cutlass::bfloat16_t;
using ElemCD = cutlass::bfloat16_t;
using Acc  = float;
using TileShape    = cute::Shape<cute::_128, cute::_64, cute::_32>;
using ClusterShape = cute::Shape<cute::_1, cute::_1, cute::_1>;

using CollectiveEpilogue = typename cutlass::epilogue::collective::CollectiveBuilder<
    cutlass::arch::Sm90, cutlass::arch::OpClassTensorOp,
    TileShape, ClusterShape,
    cutlass::epilogue::collective::EpilogueTileAuto,
    Acc, Acc,
    ElemCD, cutlass::layout::RowMajor, 128 / cutlass::sizeof_bits<ElemCD>::value,
    ElemCD, cutlass::layout::RowMajor, 128 / cutlass::sizeof_bits<ElemCD>::value,
    cutlass::epilogue::collective::EpilogueScheduleAuto
  >::CollectiveOp;

using CollectiveMainloop = typename cutlass::gemm::collective::CollectiveBuilder<
    cutlass::arch::Sm90, cutlass::arch::OpClassTensorOp,
    ElemA, cutlass::layout::RowMajor, 128 / cutlass::sizeof_bits<ElemA>::value,
    ElemB, cutlass::layout::ColumnMajor, 128 / cutlass::sizeof_bits<ElemB>::value,
    Acc,
    TileShape, ClusterShape,
    cutlass::gemm::collective::StageCount<5>,
    cutlass::gemm::collective::KernelScheduleAuto
  >::CollectiveOp;

using GemmKernel = cutlass::gemm::kernel::GemmUniversal<
    cute::Shape<int,int,int,int>,
    CollectiveMainloop,
    CollectiveEpilogue
>;
using Gemm = cutlass::gemm::device::GemmUniversalAdapter<GemmKernel>;

// Force the device kernel symbol into the cubin without needing a host main.
auto* _anchor = &cutlass::device_kernel<GemmKernel>;


// ===== COMPILED SASS (sm_90a) =====

	.target	sm_90a

	.elftype	@"ET_EXEC"


//--------------------- .note.nv.tkinfo           --------------------------
	.section	.note.nv.tkinfo,"",@"SHT_NOTE"
	.sectionflags	@"SHF_NOTE_NV_TKINFO"
	.tkinfo
        /*0018*/ 	.word	0x00000002
        /*0030*/ 	.string	""
        /*0030*/ 	.string	"ptxas"
        /*0030*/ 	.string	"Cuda compilation tools, release 13.0, V13.0.88"
        /*0030*/ 	.string	"Build cuda_13.0.r13.0/compiler.36424714_0"
        /*0030*/ 	.string	"-arch sm_90a -m 64 "



//--------------------- .note.nv.cuinfo           --------------------------
	.section	.note.nv.cuinfo,"",@"SHT_NOTE"
	.sectionflags	@"SHF_NOTE_NV_CUINFO"
        /*0018*/ 	.short	0x0002
        /*001a*/ 	.short	0x005a
        /*001c*/ 	.short	0x0082
	.zero		2


//--------------------- .nv.info                  --------------------------
	.section	.nv.info,"",@"SHT_CUDA_INFO"
	.align	4


	//----- nvinfo : EIATTR_REGCOUNT
	.align		4
        /*0000*/ 	.byte	0x04, 0x2f
        /*0002*/ 	.short	(.L_15 - .L_14)
	.align		4
.L_14:
        /*0004*/ 	.word	index@(_ZN7cutlass13device_kernelINS_4gemm6kernel13GemmUniversalIN4cute5tupleIJiiiiEEENS1_10collective13CollectiveMmaINS1_34MainloopSm90TmaGmmaWarpSpecializedILi5ENS5_IJNS4_1CILi1EEESB_SB_EEENS1_35KernelTmaWarpSpecializedCooperativeEEENS5_IJNSA_ILi128EEENSA_ILi64EEENSA_ILi32EEEEEENS_10bfloat16_tENS5_IJlSB_lEEESJ_SK_NS4_8TiledMMAINS4_8MMA_AtomIJNS4_4SM904GMMA27MMA_64x64x16_F32BF16BF16_SSILNSO_5MajorE0ELSQ_0ELNSO_7ScaleInE1ELSR_1EEEEEENS4_6LayoutINS5_IJNSA_ILi2EEESB_SB_EEENS5_IJSB_NSA_ILi0EEESX_EEEEENS5_IJNS4_10UnderscoreES10_S10_EEEEENS4_13SM90_TMA_LOADENS4_14ComposedLayoutINS4_7SwizzleILi2ELi4ELi3EEENS4_18smem_ptr_flag_bitsILi16EEENSU_INS5_IJNSA_ILi8EEESH_EEENS5_IJSH_SB_EEEEEEEvNS4_8identityES13_S1D_vS1E_EENS_8epilogue10collective6detail29Sm90TmaWarpSpecializedAdapterINS1H_15DefaultEpilogueISJ_SK_SK_NS1G_6thread17LinearCombinationISJ_Li1EffLNS1L_9ScaleType4KindE0ELNS_15FloatRoundStyleE2ESJ_EENS1_15EpilogueDefaultEEEEEvvEEEEvNT_6ParamsE)
        /*0008*/ 	.word	0x000000a8


	//----- nvinfo : EIATTR_FRAME_SIZE
	.align		4
.L_15:
        /*000c*/ 	.byte	0x04, 0x11
        /*000e*/ 	.short	(.L_17 - .L_16)
	.align		4
.L_16:
        /*0010*/ 	.word	index@(_ZN7cutlass13device_kernelINS_4gemm6kernel13GemmUniversalIN4cute5tupleIJiiiiEEENS1_10collective13CollectiveMmaINS1_34MainloopSm90TmaGmmaWarpSpecializedILi5ENS5_IJNS4_1CILi1EEESB_SB_EEENS1_35KernelTmaWarpSpecializedCooperativeEEENS5_IJNSA_ILi128EEENSA_ILi64EEENSA_ILi32EEEEEENS_10bfloat16_tENS5_IJlSB_lEEESJ_SK_NS4_8TiledMMAINS4_8MMA_AtomIJNS4_4SM904GMMA27MMA_64x64x16_F32BF16BF16_SSILNSO_5MajorE0ELSQ_0ELNSO_7ScaleInE1ELSR_1EEEEEENS4_6LayoutINS5_IJNSA_ILi2EEESB_SB_EEENS5_IJSB_NSA_ILi0EEESX_EEEEENS5_IJNS4_10UnderscoreES10_S10_EEEEENS4_13SM90_TMA_LOADENS4_14ComposedLayoutINS4_7SwizzleILi2ELi4ELi3EEENS4_18smem_ptr_flag_bitsILi16EEENSU_INS5_IJNSA_ILi8EEESH_EEENS5_IJSH_SB_EEEEEEEvNS4_8identityES13_S1D_vS1E_EENS_8epilogue10collective6detail29Sm90TmaWarpSpecializedAdapterINS1H_15DefaultEpilogueISJ_SK_SK_NS1G_6thread17LinearCombinationISJ_Li1EffLNS1L_9ScaleType4KindE0ELNS_15FloatRoundStyleE2ESJ_EENS1_15EpilogueDefaultEEEEEvvEEEEvNT_6ParamsE)
        /*0014*/ 	.word	0x00000000


	//----- nvinfo : EIATTR_MIN_STACK_SIZE
	.align		4
.L_17:
        /*0018*/ 	.byte	0x04, 0x12
        /*001a*/ 	.short	(.L_19 - .L_18)
	.align		4
.L_18:
        /*001c*/ 	.word	index@(_ZN7cutlass13device_kernelINS_4gemm6kernel13GemmUniversalIN4cute5tupleIJiiiiEEENS1_10collective13CollectiveMmaINS1_34MainloopSm90TmaGmmaWarpSpecializedILi5ENS5_IJNS4_1CILi1EEESB_SB_EEENS1_35KernelTmaWarpSpecializedCooperativeEEENS5_IJNSA_ILi128EEENSA_ILi64EEENSA_ILi32EEEEEENS_10bfloat16_tENS5_IJlSB_lEEESJ_SK_NS4_8TiledMMAINS4_8MMA_AtomIJNS4_4SM904GMMA27MMA_64x64x16_F32BF16BF16_SSILNSO_5MajorE0ELSQ_0ELNSO_7ScaleInE1ELSR_1EEEEEENS4_6LayoutINS5_IJNSA_ILi2EEESB_SB_EEENS5_IJSB_NSA_ILi0EEESX_EEEEENS5_IJNS4_10UnderscoreES10_S10_EEEEENS4_13SM90_TMA_LOADENS4_14ComposedLayoutINS4_7SwizzleILi2ELi4ELi3EEENS4_18smem_ptr_flag_bitsILi16EEENSU_INS5_IJNSA_ILi8EEESH_EEENS5_IJSH_SB_EEEEEEEvNS4_8identityES13_S1D_vS1E_EENS_8epilogue10collective6detail29Sm90TmaWarpSpecializedAdapterINS1H_15DefaultEpilogueISJ_SK_SK_NS1G_6thread17LinearCombinationISJ_Li1EffLNS1L_9ScaleType4KindE0ELNS_15FloatRoundStyleE2ESJ_EENS1_15EpilogueDefaultEEEEEvvEEEEvNT_6ParamsE)
        /*0020*/ 	.word	0x00000000
.L_19:


//--------------------- .nv.compat                --------------------------
	.section	.nv.compat,"",@"SHT_CUDA_COMPAT_INFO"
	.align	4
        /*0000*/ 	.byte	0x02, 0x09, 0x01, 0x00, 0x02, 0x02, 0x04, 0x00, 0x02, 0x05, 0x05, 0x00, 0x03, 0x07, 0x01, 0x01
        /*0010*/ 	.byte	0x02, 0x03, 0x01, 0x00, 0x02, 0x06, 0x01, 0x00, 0x04, 0x0b, 0x08, 0x00, 0x00, 0x00, 0x00, 0x00
        /*0020*/ 	.byte	0x00, 0x00, 0x00, 0x00


//--------------------- .nv.info._ZN7cutlass13device_kernelINS_4gemm6kernel13GemmUniversalIN4cute5tupleIJiiiiEEENS1_10collective13CollectiveMmaINS1_34MainloopSm90TmaGmmaWarpSpecializedILi5ENS5_IJNS4_1CILi1EEESB_SB_EEENS1_35KernelTmaWarpSpecializedCooperativeEEENS5_IJNSA_ILi128EEENSA_ILi64EEENSA_ILi32EEEEEENS_10bfloat16_tENS5_IJlSB_lEEESJ_SK_NS4_8TiledMMAINS4_8MMA_AtomIJNS4_4SM904GMMA27MMA_64x64x16_F32BF16BF16_SSILNSO_5MajorE0ELSQ_0ELNSO_7ScaleInE1ELSR_1EEEEEENS4_6LayoutINS5_IJNSA_ILi2EEESB_SB_EEENS5_IJSB_NSA_ILi0EEESX_EEEEENS5_IJNS4_10UnderscoreES10_S10_EEEEENS4_13SM90_TMA_LOADENS4_14ComposedLayoutINS4_7SwizzleILi2ELi4ELi3EEENS4_18smem_ptr_flag_bitsILi16EEENSU_INS5_IJNSA_ILi8EEESH_EEENS5_IJSH_SB_EEEEEEEvNS4_8identityES13_S1D_vS1E_EENS_8epilogue10collective6detail29Sm90TmaWarpSpecializedAdapterINS1H_15DefaultEpilogueISJ_SK_SK_NS1G_6thread17LinearCombinationISJ_Li1EffLNS1L_9ScaleType4KindE0ELNS_15FloatRoundStyleE2ESJ_EENS1_15EpilogueDefaultEEEEEvvEEEEvNT_6ParamsE --------------------------
	.section	.nv.info._ZN7cutlass13device_kernelINS_4gemm6kernel13GemmUniversalIN4cute5tupleIJiiiiEEENS1_10collective13CollectiveMmaINS1_34MainloopSm90TmaGmmaWarpSpecializedILi5ENS5_IJNS4_1CILi1EEESB_SB_EEENS1_35KernelTmaWarpSpecializedCooperativeEEENS5_IJNSA_ILi128EEENSA_ILi64EEENSA_ILi32EEEEEENS_10bfloat16_tENS5_IJlSB_lEEESJ_SK_NS4_8TiledMMAINS4_8MMA_AtomIJNS4_4SM904GMMA27MMA_64x64x16_F32BF16BF16_SSILNSO_5MajorE0ELSQ_0ELNSO_7ScaleInE1ELSR_1EEEEEENS4_6LayoutINS5_IJNSA_ILi2EEESB_SB_EEENS5_IJSB_NSA_ILi0EEESX_EEEEENS5_IJNS4_10UnderscoreES10_S10_EEEEENS4_13SM90_TMA_LOADENS4_14ComposedLayoutINS4_7SwizzleILi2ELi4ELi3EEENS4_18smem_ptr_flag_bitsILi16EEENSU_INS5_IJNSA_ILi8EEESH_EEENS5_IJSH_SB_EEEEEEEvNS4_8identityES13_S1D_vS1E_EENS_8epilogue10collective6detail29Sm90TmaWarpSpecializedAdapterINS1H_15DefaultEpilogueISJ_SK_SK_NS1G_6thread17LinearCombinationISJ_Li1EffLNS1L_9ScaleType4KindE0ELNS_15FloatRoundStyleE2ESJ_EENS1_15EpilogueDefaultEEEEEvvEEEEvNT_6ParamsE,"",@"SHT_CUDA_INFO"
	.sectionflags	@""
	.align	4


	//----- nvinfo : EIATTR_CUDA_API_VERSION
	.align		4
        /*0000*/ 	.byte	0x04, 0x37
        /*0002*/ 	.short	(.L_21 - .L_20)
.L_20:
        /*0004*/ 	.word	0x00000082


	//----- nvinfo : EIATTR_KPARAM_INFO
	.align		4
.L_21:
        /*0008*/ 	.byte	0x04, 0x17
        /*000a*/ 	.short	(.L_23 - .L_22)
.L_22:
        /*000c*/ 	.word	0x00000000
        /*0010*/ 	.short	0x0000
        /*0012*/ 	.short	0x0070
        /*0014*/ 	.byte	0x00, 0xf0, 0x01, 0x10


	//----- nvinfo : EIATTR_SPARSE_MMA_MASK
	.align		4
.L_23:
        /*0018*/ 	.byte	0x03, 0x50
        /*001a*/ 	.short	0x0000


	//----- nvinfo : EIATTR_MAXREG_COUNT
	.align		4
        /*001c*/ 	.byte	0x03, 0x1b
        /*001e*/ 	.short	0x00a8


	//----- nvinfo : EIATTR_NUM_BARRIERS
	.align		4
        /*0020*/ 	.byte	0x02, 0x4c
        /*0022*/ 	.byte	0x01
	.zero		1


	//----- nvinfo : EIATTR_EXTERNS
	.align		4
        /*0024*/ 	.byte	0x04, 0x0f
        /*0026*/ 	.short	(.L_25 - .L_24)


	//   ....[0]....
	.align		4
.L_24:
        /*0028*/ 	.word	index@(__assertfail)


	//----- nvinfo : EIATTR_MERCURY_ISA_VERSION
	.align		4
.L_25:
        /*002c*/ 	.byte	0x03, 0x5f
        /*002e*/ 	.short	0x0101


	//----- nvinfo : EIATTR_INT_WARP_WIDE_INSTR_OFFSETS
	.align		4
        /*0030*/ 	.byte	0x04, 0x31
        /*0032*/ 	.short	(.L_27 - .L_26)


	//   ....[0]....
.L_26:
        /*0034*/ 	.word	0x000003d0


	//   ....[1]....
        /*0038*/ 	.word	0x00000400


	//   ....[2]....
        /*003c*/ 	.word	0x000004e0


	//----- nvinfo : EIATTR_COOP_GROUP_MASK_REGIDS
	.align		4
.L_27:
        /*0040*/ 	.byte	0x04, 0x29
        /*0042*/ 	.short	(.L_29 - .L_28)


	//   ....[0]....
.L_28:
        /*0044*/ 	.word	0xffffffff


	//   ....[1]....
        /*0048*/ 	.word	0xffffffff


	//   ....[2]....
        /*004c*/ 	.word	0xffffffff


	//   ....[3]....
        /*0050*/ 	.word	0xffffffff


	//   ....[4]....
        /*0054*/ 	.word	0xffffffff


	//----- nvinfo : EIATTR_COOP_GROUP_INSTR_OFFSETS
	.align		4
.L_29:
        /*0058*/ 	.byte	0x04, 0x28
        /*005a*/ 	.short	(.L_31 - .L_30)


	//   ....[0]....
.L_30:
        /*005c*/ 	.word	0x00000060


	//   ....[1]....
        /*0060*/ 	.word	0x00000070


	//   ....[2]....
        /*0064*/ 	.word	0x00000130


	//   ....[3]....
        /*0068*/ 	.word	0x000002e0


	//   ....[4]....
        /*006c*/ 	.word	0x00000f90


	//----- nvinfo : EIATTR_REG_RECONFIG
	.align		4
.L_31:
        /*0070*/ 	.byte	0x01, 0x54
	.zero		2


	//----- nvinfo : EIATTR_SYSCALL_OFFSETS
	.align		4
        /*0074*/ 	.byte	0x04, 0x46
        /*0076*/ 	.short	(.L_33 - .L_32)


	//   ....[0]....
.L_32:
        /*0078*/ 	.word	0x00001150


	//----- nvinfo : EIATTR_MBARRIER_INSTR_OFFSETS
	.align		4
.L_33:
        /*007c*/ 	.byte	0x04, 0x39
        /*007e*/ 	.short	(.L_35 - .L_34)


	//   ....[0]....
.L_34:
        /*0080*/ 	.word	0x00000230
        /*0084*/ 	.word	0x000000ff
        /*0088*/ 	.word	0x00000000
        /*008c*/ 	.short	0x0100
        /*008e*/ 	.byte	0x08
	.zero		1


	//   ....[1]....
        /*0090*/ 	.word	0x00000240
        /*0094*/ 	.word	0x000000ff
        /*0098*/ 	.word	0x00000028
        /*009c*/ 	.short	0x0100
        /*009e*/ 	.byte	0x08
	.zero		1


	//   ....[2]....
        /*00a0*/ 	.word	0x00000250
        /*00a4*/ 	.word	0x000000ff
        /*00a8*/ 	.word	0x00000008
        /*00ac*/ 	.short	0x0100
        /*00ae*/ 	.byte	0x08
	.zero		1


	//   ....[3]....
        /*00b0*/ 	.word	0x00000260
        /*00b4*/ 	.word	0x000000ff
        /*00b8*/ 	.word	0x00000030
        /*00bc*/ 	.short	0x0100
        /*00be*/ 	.byte	0x08
	.zero		1


	//   ....[4]....
        /*00c0*/ 	.word	0x00000270
        /*00c4*/ 	.word	0x000000ff
        /*00c8*/ 	.word	0x00000010
        /*00cc*/ 	.short	0x0100
        /*00ce*/ 	.byte	0x08
	.zero		1


	//   ....[5]....
        /*00d0*/ 	.word	0x00000280
        /*00d4*/ 	.word	0x000000ff
        /*00d8*/ 	.word	0x00000038
        /*00dc*/ 	.short	0x0100
        /*00de*/ 	.byte	0x08
	.zero		1


	//   ....[6]....
        /*00e0*/ 	.word	0x00000290
        /*00e4*/ 	.word	0x000000ff
        /*00e8*/ 	.word	0x00000018
        /*00ec*/ 	.short	0x0100
        /*00ee*/ 	.byte	0x08
	.zero		1


	//   ....[7]....
        /*00f0*/ 	.word	0x000002a0
        /*00f4*/ 	.word	0x000000ff
        /*00f8*/ 	.word	0x00000040
        /*00fc*/ 	.short	0x0100
        /*00fe*/ 	.byte	0x08
	.zero		1


	//   ....[8]....
        /*0100*/ 	.word	0x000002b0
        /*0104*/ 	.word	0x000000ff
        /*0108*/ 	.word	0x00000020
        /*010c*/ 	.short	0x0100
        /*010e*/ 	.byte	0x08
	.zero		1


	//   ....[9]....
        /*0110*/ 	.word	0x000002c0
        /*0114*/ 	.word	0x000000ff
        /*0118*/ 	.word	0x00000048
        /*011c*/ 	.short	0x0100
        /*011e*/ 	.byte	0x08
	.zero		1


	//   ....[10]....
        /*0120*/ 	.word	0x00000550
        /*0124*/ 	.word	0x000000ff
        /*0128*/ 	.word	0x00000060
        /*012c*/ 	.short	0x0100
        /*012e*/ 	.byte	0x06
	.zero		1


	//   ....[11]....
        /*0130*/ 	.word	0x000005b0
        /*0134*/ 	.word	0x000000ff
        /*0138*/ 	.word	0x00000068
        /*013c*/ 	.short	0x0100
        /*013e*/ 	.byte	0x06
	.zero		1


	//   ....[12]....
        /*0140*/ 	.word	0x000011d0
        /*0144*/ 	.word	0x00000003
        /*0148*/ 	.word	0x00000000
        /*014c*/ 	.short	0x010a
        /*014e*/ 	.byte	0x3f
	.zero		1


	//   ....[13]....
        /*0150*/ 	.word	0x00001210
        /*0154*/ 	.word	0x00000003
        /*0158*/ 	.word	0x00000000
        /*015c*/ 	.short	0x010a
        /*015e*/ 	.byte	0x3f
	.zero		1


	//   ....[14]....
        /*0160*/ 	.word	0x000014b0
        /*0164*/ 	.word	0x000000ff
        /*0168*/ 	.word	0x00000000
        /*016c*/ 	.short	0x010a
        /*016e*/ 	.byte	0x04
	.zero		1


	//   ....[15]....
        /*0170*/ 	.word	0x000014f0
        /*0174*/ 	.word	0x000000ff
        /*0178*/ 	.word	0x00000000
        /*017c*/ 	.short	0x010a
        /*017e*/ 	.byte	0x04
	.zero		1


	//   ....[16]....
        /*0180*/ 	.word	0x00001650
        /*0184*/ 	.word	0x000000ff
        /*0188*/ 	.word	0x00000000
        /*018c*/ 	.short	0x0101
        /*018e*/ 	.byte	0x04
	.zero		1


	//   ....[17]....
        /*0190*/ 	.word	0x00001850
        /*0194*/ 	.word	0x000000ff
        /*0198*/ 	.word	0x00000000
        /*019c*/ 	.short	0x0101
        /*019e*/ 	.byte	0x06
	.zero		1


	//   ....[18]....
        /*01a0*/ 	.word	0x00004de0
        /*01a4*/ 	.word	0x0000000e
        /*01a8*/ 	.word	0x00000028
        /*01ac*/ 	.short	0x010a
        /*01ae*/ 	.byte	0x3f
	.zero		1


	//   ....[19]....
        /*01b0*/ 	.word	0x00005160
        /*01b4*/ 	.word	0x00000006
        /*01b8*/ 	.word	0x00000068
        /*01bc*/ 	.short	0x0101
        /*01be*/ 	.byte	0x3f
	.zero		1


	//   ....[20]....
        /*01c0*/ 	.word	0x00005890
        /*01c4*/ 	.word	0x00000007
        /*01c8*/ 	.word	0x00000000
        /*01cc*/ 	.short	0x010a
        /*01ce*/ 	.byte	0x3f
	.zero		1


	//   ....[21]....
        /*01d0*/ 	.word	0x00005910
        /*01d4*/ 	.word	0x00000009
        /*01d8*/ 	.word	0x00000000
        /*01dc*/ 	.short	0x010a
        /*01de*/ 	.byte	0x3f
	.zero		1


	//   ....[22]....
        /*01e0*/ 	.word	0x000059a0
        /*01e4*/ 	.word	0x00000006
        /*01e8*/ 	.word	0x00000000
        /*01ec*/ 	.short	0x010a
        /*01ee*/ 	.byte	0x3f
	.zero		1


	//   ....[23]....
        /*01f0*/ 	.word	0x00005a30
        /*01f4*/ 	.word	0x00000009
        /*01f8*/ 	.word	0x00000000
        /*01fc*/ 	.short	0x010a
        /*01fe*/ 	.byte	0x3f
	.zero		1


	//   ....[24]....
        /*0200*/ 	.word	0x00005ac0
        /*0204*/ 	.word	0x00000003
        /*0208*/ 	.word	0x00000000
        /*020c*/ 	.short	0x010a
        /*020e*/ 	.byte	0x3f
	.zero		1


	//   ....[25]....
        /*0210*/ 	.word	0x00005b20
        /*0214*/ 	.word	0x00000003
        /*0218*/ 	.word	0x00000000
        /*021c*/ 	.short	0x010a
        /*021e*/ 	.byte	0x3f
	.zero		1


	//   ....[26]....
        /*0220*/ 	.word	0x00005b80
        /*0224*/ 	.word	0x00000004
        /*0228*/ 	.word	0x00000000
        /*022c*/ 	.short	0x010a
        /*022e*/ 	.byte	0x3f
	.zero		1


	//   ....[27]....
        /*0230*/ 	.word	0x00005c50
        /*0234*/ 	.word	0x0000000e
        /*0238*/ 	.word	0x00000028
        /*023c*/ 	.short	0x010a
        /*023e*/ 	.byte	0x3f
	.zero		1


	//   ....[28]....
        /*0240*/ 	.word	0x00005d20
        /*0244*/ 	.word	0x00000007
        /*0248*/ 	.word	0x00000000
        /*024c*/ 	.short	0x010a
        /*024e*/ 	.byte	0x3f
	.zero		1


	//   ....[29]....
        /*0250*/ 	.word	0x00005d70
        /*0254*/ 	.word	0x00000009
        /*0258*/ 	.word	0x00000000
        /*025c*/ 	.short	0x010a
        /*025e*/ 	.byte	0x3f
	.zero		1


	//   ....[30]....
        /*0260*/ 	.word	0x00005dc0
        /*0264*/ 	.word	0x00000006
        /*0268*/ 	.word	0x00000000
        /*026c*/ 	.short	0x010a
        /*026e*/ 	.byte	0x3f
	.zero		1


	//   ....[31]....
        /*0270*/ 	.word	0x00005e10
        /*0274*/ 	.word	0x00000009
        /*0278*/ 	.word	0x00000000
        /*027c*/ 	.short	0x010a
        /*027e*/ 	.byte	0x3f
	.zero		1


	//----- nvinfo : EIATTR_NUM_MBARRIERS
	.align		4
.L_35:
        /*0280*/ 	.byte	0x03, 0x38
        /*0282*/ 	.short	0x000c


	//----- nvinfo : EIATTR_EXIT_INSTR_OFFSETS
	.align		4
        /*0284*/ 	.byte	0x04, 0x1c
        /*0286*/ 	.short	(.L_37 - .L_36)


	//   ....[0]....
.L_36:
        /*0288*/ 	.word	0x00000600


	//   ....[1]....
        /*028c*/ 	.word	0x00000ec0


	//   ....[2]....
        /*0290*/ 	.word	0x00004450


	//   ....[3]....
        /*0294*/ 	.word	0x00004a80


	//   ....[4]....
        /*0298*/ 	.word	0x00005b10


	//----- nvinfo : EIATTR_MAX_THREADS
	.align		4
.L_37:
        /*029c*/ 	.byte	0x04, 0x05
        /*029e*/ 	.short	(.L_39 - .L_38)
.L_38:
        /*02a0*/ 	.word	0x00000180
        /*02a4*/ 	.word	0x00000001
        /*02a8*/ 	.word	0x00000001


	//----- nvinfo : EIATTR_CRS_STACK_SIZE
	.align		4
.L_39:
        /*02ac*/ 	.byte	0x04, 0x1e
        /*02ae*/ 	.short	(.L_41 - .L_40)
.L_40:
        /*02b0*/ 	.word	0x00000000


	//----- nvinfo : EIATTR_CBANK_PARAM_SIZE
	.align		4
.L_41:
        /*02b4*/ 	.byte	0x03, 0x19
        /*02b6*/ 	.short	0x0470


	//----- nvinfo : EIATTR_PARAM_CBANK
	.align		4
        /*02b8*/ 	.byte	0x04, 0x0a
        /*02ba*/ 	.short	(.L_43 - .L_42)
	.align		4
.L_42:
        /*02bc*/ 	.word	index@(.nv.constant0._ZN7cutlass13device_kernelINS_4gemm6kernel13GemmUniversalIN4cute5tupleIJiiiiEEENS1_10collective13CollectiveMmaINS1_34MainloopSm90TmaGmmaWarpSpecializedILi5ENS5_IJNS4_1CILi1EEESB_SB_EEENS1_35KernelTmaWarpSpecializedCooperativeEEENS5_IJNSA_ILi128EEENSA_ILi64EEENSA_ILi32EEEEEENS_10bfloat16_tENS5_IJlSB_lEEESJ_SK_NS4_8TiledMMAINS4_8MMA_AtomIJNS4_4SM904GMMA27MMA_64x64x16_F32BF16BF16_SSILNSO_5MajorE0ELSQ_0ELNSO_7ScaleInE1ELSR_1EEEEEENS4_6LayoutINS5_IJNSA_ILi2EEESB_SB_EEENS5_IJSB_NSA_ILi0EEESX_EEEEENS5_IJNS4_10UnderscoreES10_S10_EEEEENS4_13SM90_TMA_LOADENS4_14ComposedLayoutINS4_7SwizzleILi2ELi4ELi3EEENS4_18smem_ptr_flag_bitsILi16EEENSU_INS5_IJNSA_ILi8EEESH_EEENS5_IJSH_SB_EEEEEEEvNS4_8identityES13_S1D_vS1E_EENS_8epilogue10collective6detail29Sm90TmaWarpSpecializedAdapterINS1H_15DefaultEpilogueISJ_SK_SK_NS1G_6thread17LinearCombinationISJ_Li1EffLNS1L_9ScaleType4KindE0ELNS_15FloatRoundStyleE2ESJ_EENS1_15EpilogueDefaultEEEEEvvEEEEvNT_6ParamsE)
        /*02c0*/ 	.short	0x0210
        /*02c2*/ 	.short	0x0470


	//----- nvinfo : EIATTR_SW_WAR
	.align		4
.L_43:
        /*02c4*/ 	.byte	0x04, 0x36
        /*02c6*/ 	.short	(.L_45 - .L_44)
.L_44:
        /*02c8*/ 	.word	0x00000008
.L_45:


//--------------------- .nv.callgraph             --------------------------
	.section	.nv.callgraph,"",@"SHT_CUDA_CALLGRAPH"
	.align	4
	.sectionentsize	8
	.align		4
        /*0000*/ 	.word	0x00000000
	.align		4
        /*0004*/ 	.word	0xffffffff
	.align		4
        /*0008*/ 	.word	index@(_ZN7cutlass13device_kernelINS_4gemm6kernel13GemmUniversalIN4cute5tupleIJiiiiEEENS1_10collective13CollectiveMmaINS1_34MainloopSm90TmaGmmaWarpSpecializedILi5ENS5_IJNS4_1CILi1EEESB_SB_EEENS1_35KernelTmaWarpSpecializedCooperativeEEENS5_IJNSA_ILi128EEENSA_ILi64EEENSA_ILi32EEEEEENS_10bfloat16_tENS5_IJlSB_lEEESJ_SK_NS4_8TiledMMAINS4_8MMA_AtomIJNS4_4SM904GMMA27MMA_64x64x16_F32BF16BF16_SSILNSO_5MajorE0ELSQ_0ELNSO_7ScaleInE1ELSR_1EEEEEENS4_6LayoutINS5_IJNSA_ILi2EEESB_SB_EEENS5_IJSB_NSA_ILi0EEESX_EEEEENS5_IJNS4_10UnderscoreES10_S10_EEEEENS4_13SM90_TMA_LOADENS4_14ComposedLayoutINS4_7SwizzleILi2ELi4ELi3EEENS4_18smem_ptr_flag_bitsILi16EEENSU_INS5_IJNSA_ILi8EEESH_EEENS5_IJSH_SB_EEEEEEEvNS4_8identityES13_S1D_vS1E_EENS_8epilogue10collective6detail29Sm90TmaWarpSpecializedAdapterINS1H_15DefaultEpilogueISJ_SK_SK_NS1G_6thread17LinearCombinationISJ_Li1EffLNS1L_9ScaleType4KindE0ELNS_15FloatRoundStyleE2ESJ_EENS1_15EpilogueDefaultEEEEEvvEEEEvNT_6ParamsE)
	.align		4
        /*000c*/ 	.word	index@(__assertfail)
	.align		4
        /*0010*/ 	.word	0x00000000
	.align		4
        /*0014*/ 	.word	0xfffffffe
	.align		4
        /*0018*/ 	.word	0x00000000
	.align		4
        /*001c*/ 	.word	0xfffffffd
	.align		4
        /*0020*/ 	.word	0x00000000
	.align		4
        /*0024*/ 	.word	0xfffffffc


//--------------------- .nv.constant4             --------------------------
	.section	.nv.constant4,"a",@progbits
	.align	8
	.align		8
.nv.constant4:
        /*0000*/ 	.dword	__assertfail
	.align		8
        /*0008*/ 	.dword	__unnamed_1
	.align		8
        /*0010*/ 	.dword	_ZN40_INTERNAL_b4f0e64b_4_k_cu_bb024e39_174624cuda3std3__45__cpo5beginE
	.align		8
        /*0018*/ 	.dword	_ZN40_INTERNAL_b4f0e64b_4_k_cu_bb024e39_174624cuda3std3__45__cpo3endE
	.align		8
        /*0020*/ 	.dword	_ZN40_INTERNAL_b4f0e64b_4_k_cu_bb024e39_174624cuda3std3__45__cpo6cbeginE
	.align		8
        /*0028*/ 	.dword	_ZN40_INTERNAL_b4f0e64b_4_k_cu_bb024e39_174624cuda3std3__45__cpo4cendE
	.align		8
        /*0030*/ 	.dword	_ZN40_INTERNAL_b4f0e64b_4_k_cu_bb024e39_174624cuda3std3__442_GLOBAL__N__b4f0e64b_4_k_cu_bb024e39_174626ignoreE
	.align		8
        /*0038*/ 	.dword	_ZN40_INTERNAL_b4f0e64b_4_k_cu_bb024e39_174624cuda3std3__419piecewise_constructE
	.align		8
        /*0040*/ 	.dword	_ZN40_INTERNAL_b4f0e64b_4_k_cu_bb024e39_174624cuda3std3__48in_placeE
	.align		8
        /*0048*/ 	.dword	_ZN40_INTERNAL_b4f0e64b_4_k_cu_bb024e39_174624cuda3std6ranges3__45__cpo4swapE
	.align		8
        /*0050*/ 	.dword	_ZN40_INTERNAL_b4f0e64b_4_k_cu_bb024e39_174624cuda3std6ranges3__45__cpo9iter_moveE
	.align		8
        /*0058*/ 	.dword	_ZN40_INTERNAL_b4f0e64b_4_k_cu_bb024e39_174624cute7productE
	.align		8
        /*0060*/ 	.dword	_ZN40_INTERNAL_b4f0e64b_4_k_cu_bb024e39_174624cute1_E
	.align		8
        /*0068*/ 	.dword	$str$22
	.align		8
        /*0070*/ 	.dword	$str$23


//--------------------- .text._ZN7cutlass13device_kernelINS_4gemm6kernel13GemmUniversalIN4cute5tupleIJiiiiEEENS1_10collective13CollectiveMmaINS1_34MainloopSm90TmaGmmaWarpSpecializedILi5ENS5_IJNS4_1CILi1EEESB_SB_EEENS1_35KernelTmaWarpSpecializedCooperativeEEENS5_IJNSA_ILi128EEENSA_ILi64EEENSA_ILi32EEEEEENS_10bfloat16_tENS5_IJlSB_lEEESJ_SK_NS4_8TiledMMAINS4_8MMA_AtomIJNS4_4SM904GMMA27MMA_64x64x16_F32BF16BF16_SSILNSO_5MajorE0ELSQ_0ELNSO_7ScaleInE1ELSR_1EEEEEENS4_6LayoutINS5_IJNSA_ILi2EEESB_SB_EEENS5_IJSB_NSA_ILi0EEESX_EEEEENS5_IJNS4_10UnderscoreES10_S10_EEEEENS4_13SM90_TMA_LOADENS4_14ComposedLayoutINS4_7SwizzleILi2ELi4ELi3EEENS4_18smem_ptr_flag_bitsILi16EEENSU_INS5_IJNSA_ILi8EEESH_EEENS5_IJSH_SB_EEEEEEEvNS4_8identityES13_S1D_vS1E_EENS_8epilogue10collective6detail29Sm90TmaWarpSpecializedAdapterINS1H_15DefaultEpilogueISJ_SK_SK_NS1G_6thread17LinearCombinationISJ_Li1EffLNS1L_9ScaleType4KindE0ELNS_15FloatRoundStyleE2ESJ_EENS1_15EpilogueDefaultEEEEEvvEEEEvNT_6ParamsE --------------------------
	.section	.text._ZN7cutlass13device_kernelINS_4gemm6kernel13GemmUniversalIN4cute5tupleIJiiiiEEENS1_10collective13CollectiveMmaINS1_34MainloopSm90TmaGmmaWarpSpecializedILi5ENS5_IJNS4_1CILi1EEESB_SB_EEENS1_35KernelTmaWarpSpecializedCooperativeEEENS5_IJNSA_ILi128EEENSA_ILi64EEENSA_ILi32EEEEEENS_10bfloat16_tENS5_IJlSB_lEEESJ_SK_NS4_8TiledMMAINS4_8MMA_AtomIJNS4_4SM904GMMA27MMA_64x64x16_F32BF16BF16_SSILNSO_5MajorE0ELSQ_0ELNSO_7ScaleInE1ELSR_1EEEEEENS4_6LayoutINS5_IJNSA_ILi2EEESB_SB_EEENS5_IJSB_NSA_ILi0EEESX_EEEEENS5_IJNS4_10UnderscoreES10_S10_EEEEENS4_13SM90_TMA_LOADENS4_14ComposedLayoutINS4_7SwizzleILi2ELi4ELi3EEENS4_18smem_ptr_flag_bitsILi16EEENSU_INS5_IJNSA_ILi8EEESH_EEENS5_IJSH_SB_EEEEEEEvNS4_8identityES13_S1D_vS1E_EENS_8epilogue10collective6detail29Sm90TmaWarpSpecializedAdapterINS1H_15DefaultEpilogueISJ_SK_SK_NS1G_6thread17LinearCombinationISJ_Li1EffLNS1L_9ScaleType4KindE0ELNS_15FloatRoundStyleE2ESJ_EENS1_15EpilogueDefaultEEEEEvvEEEEvNT_6ParamsE,"ax",@progbits
	.align	128
.text._ZN7cutlass13device_kernelINS_4gemm6kernel13GemmUniversalIN4cute5tupleIJiiiiEEENS1_10collective13CollectiveMmaINS1_34MainloopSm90TmaGmmaWarpSpecializedILi5ENS5_IJNS4_1CILi1EEESB_SB_EEENS1_35KernelTmaWarpSpecializedCooperativeEEENS5_IJNSA_ILi128EEENSA_ILi64EEENSA_ILi32EEEEEENS_10bfloat16_tENS5_IJlSB_lEEESJ_SK_NS4_8TiledMMAINS4_8MMA_AtomIJNS4_4SM904GMMA27MMA_64x64x16_F32BF16BF16_SSILNSO_5MajorE0ELSQ_0ELNSO_7ScaleInE1ELSR_1EEEEEENS4_6LayoutINS5_IJNSA_ILi2EEESB_SB_EEENS5_IJSB_NSA_ILi0EEESX_EEEEENS5_IJNS4_10UnderscoreES10_S10_EEEEENS4_13SM90_TMA_LOADENS4_14ComposedLayoutINS4_7SwizzleILi2ELi4ELi3EEENS4_18smem_ptr_flag_bitsILi16EEENSU_INS5_IJNSA_ILi8EEESH_EEENS5_IJSH_SB_EEEEEEEvNS4_8identityES13_S1D_vS1E_EENS_8epilogue10collective6detail29Sm90TmaWarpSpecializedAdapterINS1H_15DefaultEpilogueISJ_SK_SK_NS1G_6thread17LinearCombinationISJ_Li1EffLNS1L_9ScaleType4KindE0ELNS_15FloatRoundStyleE2ESJ_EENS1_15EpilogueDefaultEEEEEvvEEEEvNT_6ParamsE:
        .type           _ZN7cutlass13device_kernelINS_4gemm6kernel13GemmUniversalIN4cute5tupleIJiiiiEEENS1_10collective13CollectiveMmaINS1_34MainloopSm90TmaGmmaWarpSpecializedILi5ENS5_IJNS4_1CILi1EEESB_SB_EEENS1_35KernelTmaWarpSpecializedCooperativeEEENS5_IJNSA_ILi128EEENSA_ILi64EEENSA_ILi32EEEEEENS_10bfloat16_tENS5_IJlSB_lEEESJ_SK_NS4_8TiledMMAINS4_8MMA_AtomIJNS4_4SM904GMMA27MMA_64x64x16_F32BF16BF16_SSILNSO_5MajorE0ELSQ_0ELNSO_7ScaleInE1ELSR_1EEEEEENS4_6LayoutINS5_IJNSA_ILi2EEESB_SB_EEENS5_IJSB_NSA_ILi0EEESX_EEEEENS5_IJNS4_10UnderscoreES10_S10_EEEEENS4_13SM90_TMA_LOADENS4_14ComposedLayoutINS4_7SwizzleILi2ELi4ELi3EEENS4_18smem_ptr_flag_bitsILi16EEENSU_INS5_IJNSA_ILi8EEESH_EEENS5_IJSH_SB_EEEEEEEvNS4_8identityES13_S1D_vS1E_EENS_8epilogue10collective6detail29Sm90TmaWarpSpecializedAdapterINS1H_15DefaultEpilogueISJ_SK_SK_NS1G_6thread17LinearCombinationISJ_Li1EffLNS1L_9ScaleType4KindE0ELNS_15FloatRoundStyleE2ESJ_EENS1_15EpilogueDefaultEEEEEvvEEEEvNT_6ParamsE,@function
        .size           _ZN7cutlass13device_kernelINS_4gemm6kernel13GemmUniversalIN4cute5tupleIJiiiiEEENS1_10collective13CollectiveMmaINS1_34MainloopSm90TmaGmmaWarpSpecializedILi5ENS5_IJNS4_1CILi1EEESB_SB_EEENS1_35KernelTmaWarpSpecializedCooperativeEEENS5_IJNSA_ILi128EEENSA_ILi64EEENSA_ILi32EEEEEENS_10bfloat16_tENS5_IJlSB_lEEESJ_SK_NS4_8TiledMMAINS4_8MMA_AtomIJNS4_4SM904GMMA27MMA_64x64x16_F32BF16BF16_SSILNSO_5MajorE0ELSQ_0ELNSO_7ScaleInE1ELSR_1EEEEEENS4_6LayoutINS5_IJNSA_ILi2EEESB_SB_EEENS5_IJSB_NSA_ILi0EEESX_EEEEENS5_IJNS4_10UnderscoreES10_S10_EEEEENS4_13SM90_TMA_LOADENS4_14ComposedLayoutINS4_7SwizzleILi2ELi4ELi3EEENS4_18smem_ptr_flag_bitsILi16EEENSU_INS5_IJNSA_ILi8EEESH_EEENS5_IJSH_SB_EEEEEEEvNS4_8identityES13_S1D_vS1E_EENS_8epilogue10collective6detail29Sm90TmaWarpSpecializedAdapterINS1H_15DefaultEpilogueISJ_SK_SK_NS1G_6thread17LinearCombinationISJ_Li1EffLNS1L_9ScaleType4KindE0ELNS_15FloatRoundStyleE2ESJ_EENS1_15EpilogueDefaultEEEEEvvEEEEvNT_6ParamsE,(.L_x_132 - _ZN7cutlass13device_kernelINS_4gemm6kernel13GemmUniversalIN4cute5tupleIJiiiiEEENS1_10collective13CollectiveMmaINS1_34MainloopSm90TmaGmmaWarpSpecializedILi5ENS5_IJNS4_1CILi1EEESB_SB_EEENS1_35KernelTmaWarpSpecializedCooperativeEEENS5_IJNSA_ILi128EEENSA_ILi64EEENSA_ILi32EEEEEENS_10bfloat16_tENS5_IJlSB_lEEESJ_SK_NS4_8TiledMMAINS4_8MMA_AtomIJNS4_4SM904GMMA27MMA_64x64x16_F32BF16BF16_SSILNSO_5MajorE0ELSQ_0ELNSO_7ScaleInE1ELSR_1EEEEEENS4_6LayoutINS5_IJNSA_ILi2EEESB_SB_EEENS5_IJSB_NSA_ILi0EEESX_EEEEENS5_IJNS4_10UnderscoreES10_S10_EEEEENS4_13SM90_TMA_LOADENS4_14ComposedLayoutINS4_7SwizzleILi2ELi4ELi3EEENS4_18smem_ptr_flag_bitsILi16EEENSU_INS5_IJNSA_ILi8EEESH_EEENS5_IJSH_SB_EEEEEEEvNS4_8identityES13_S1D_vS1E_EENS_8epilogue10collective6detail29Sm90TmaWarpSpecializedAdapterINS1H_15DefaultEpilogueISJ_SK_SK_NS1G_6thread17LinearCombinationISJ_Li1EffLNS1L_9ScaleType4KindE0ELNS_15FloatRoundStyleE2ESJ_EENS1_15EpilogueDefaultEEEEEvvEEEEvNT_6ParamsE)
        .other          _ZN7cutlass13device_kernelINS_4gemm6kernel13GemmUniversalIN4cute5tupleIJiiiiEEENS1_10collective13CollectiveMmaINS1_34MainloopSm90TmaGmmaWarpSpecializedILi5ENS5_IJNS4_1CILi1EEESB_SB_EEENS1_35KernelTmaWarpSpecializedCooperativeEEENS5_IJNSA_ILi128EEENSA_ILi64EEENSA_ILi32EEEEEENS_10bfloat16_tENS5_IJlSB_lEEESJ_SK_NS4_8TiledMMAINS4_8MMA_AtomIJNS4_4SM904GMMA27MMA_64x64x16_F32BF16BF16_SSILNSO_5MajorE0ELSQ_0ELNSO_7ScaleInE1ELSR_1EEEEEENS4_6LayoutINS5_IJNSA_ILi2EEESB_SB_EEENS5_IJSB_NSA_ILi0EEESX_EEEEENS5_IJNS4_10UnderscoreES10_S10_EEEEENS4_13SM90_TMA_LOADENS4_14ComposedLayoutINS4_7SwizzleILi2ELi4ELi3EEENS4_18smem_ptr_flag_bitsILi16EEENSU_INS5_IJNSA_ILi8EEESH_EEENS5_IJSH_SB_EEEEEEEvNS4_8identityES13_S1D_vS1E_EENS_8epilogue10collective6detail29Sm90TmaWarpSpecializedAdapterINS1H_15DefaultEpilogueISJ_SK_SK_NS1G_6thread17LinearCombinationISJ_Li1EffLNS1L_9ScaleType4KindE0ELNS_15FloatRoundStyleE2ESJ_EENS1_15EpilogueDefaultEEEEEvvEEEEvNT_6ParamsE,@"STO_CUDA_ENTRY STV_DEFAULT"
_ZN7cutlass13device_kernelINS_4gemm6kernel13GemmUniversalIN4cute5tupleIJiiiiEEENS1_10collective13CollectiveMmaINS1_34MainloopSm90TmaGmmaWarpSpecializedILi5ENS5_IJNS4_1CILi1EEESB_SB_EEENS1_35KernelTmaWarpSpecializedCooperativeEEENS5_IJNSA_ILi128EEENSA_ILi64EEENSA_ILi32EEEEEENS_10bfloat16_tENS5_IJlSB_lEEESJ_SK_NS4_8TiledMMAINS4_8MMA_AtomIJNS4_4SM904GMMA27MMA_64x64x16_F32BF16BF16_SSILNSO_5MajorE0ELSQ_0ELNSO_7ScaleInE1ELSR_1EEEEEENS4_6LayoutINS5_IJNSA_ILi2EEESB_SB_EEENS5_IJSB_NSA_ILi0EEESX_EEEEENS5_IJNS4_10UnderscoreES10_S10_EEEEENS4_13SM90_TMA_LOADENS4_14ComposedLayoutINS4_7SwizzleILi2ELi4ELi3EEENS4_18smem_ptr_flag_bitsILi16EEENSU_INS5_IJNSA_ILi8EEESH_EEENS5_IJSH_SB_EEEEEEEvNS4_8identityES13_S1D_vS1E_EENS_8epilogue10collective6detail29Sm90TmaWarpSpecializedAdapterINS1H_15DefaultEpilogueISJ_SK_SK_NS1G_6thread17LinearCombinationISJ_Li1EffLNS1L_9ScaleType4KindE0ELNS_15FloatRoundStyleE2ESJ_EENS1_15EpilogueDefaultEEEEEvvEEEEvNT_6ParamsE:
[----:B------:R-:W0:Y:S01]  /*0000*/  LDC R1, c[0x0][0x28] ;  /* 0x00000a00ff017b82 */ /* 0x000e220000000800 */
[----:B------:R-:W1:Y:S01]  /*0010*/  S2R R18, SR_TID.X ;  /* 0x0000000000127919 */ /* 0x000e620000002100 */
[----:B------:R-:W-:Y:S01]  /*0020*/  ELECT P0, URZ, PT ;  /* 0x00000000003f782f */ /* 0x000fe20003800000 */
[----:B------:R-:W-:Y:S01]  /*0030*/  BSSY B0, `(.L_x_0) ;  /* 0x000000f000007945 */ /* 0x000fe20003800000 */
[--C-:B-1----:R-:W-:Y:S02]  /*0040*/  SHF.R.U32.HI R0, RZ, 0x5, R18.reuse ;  /* 0x00000005ff007819 */ /* 0x102fe40000011612 */
[----:B------:R-:W-:-:S03]  /*0050*/  SHF.R.U32.HI R22, RZ, 0x7, R18 ;  /* 0x00000007ff167819 */ /* 0x000fc60000011612 */
[----:B------:R-:W1:Y:S04]  /*0060*/  SHFL.IDX PT, R5, R0, RZ, 0x1f ;  /* 0x00001fff00057589 */ /* 0x000e6800000e0000 */
[----:B------:R2:W3:Y:S01]  /*0070*/  SHFL.IDX PT, R8, R22, RZ, 0x1f ;  /* 0x00001fff16087589 */ /* 0x0004e200000e0000 */
[----:B-1----:R-:W-:-:S13]  /*0080*/  ISETP.NE.OR P0, PT, R5, RZ, !P0 ;  /* 0x000000ff0500720c */ /* 0x002fda0004705670 */
[----:B0-23--:R-:W-:Y:S05]  /*0090*/  @P0 BRA `(.L_x_1) ;  /* 0x0000000000200947 */ /* 0x00dfea0003800000 */
[----:B------:R-:W-:Y:S02]  /*00a0*/  ULDC.64 UR4, c[0x0][0x198] ;  /* 0x0000660000047ab9 */ /* 0x000fe40000000a00 */
[----:B------:R-:W-:Y:S02]  /*00b0*/  UIADD3 UR6, UP0, UR4, 0xf0, URZ ;  /* 0x000000f004067890 */ /* 0x000fe4000ff1e03f */
[----:B------:R-:W-:Y:S02]  /*00c0*/  UIADD3 UR4, UP1, UR4, 0x1f0, URZ ;  /* 0x000001f004047890 */ /* 0x000fe4000ff3e03f */
[----:B------:R-:W-:Y:S02]  /*00d0*/  UIADD3.X UR7, URZ, UR5, URZ, UP0, !UPT ;  /* 0x000000053f077290 */ /* 0x000fe400087fe43f */
[----:B------:R-:W-:-:S07]  /*00e0*/  UIADD3.X UR5, URZ, UR5, URZ, UP1, !UPT ;  /* 0x000000053f057290 */ /* 0x000fce0008ffe43f */
[----:B------:R0:W-:Y:S02]  /*00f0*/  UTMACCTL.PF [UR6] ;  /* 0x00000000060079b9 */ /* 0x0001e40008040000 */
[----:B------:R0:W-:Y:S02]  /*0100*/  UTMACCTL.PF [UR4] ;  /* 0x00000000040079b9 */ /* 0x0001e40008040000 */
[----:B0-----:R-:W-:Y:S01]  /*0110*/  NOP ;  /* 0x0000000000007918 */ /* 0x001fe20000000000 */
.L_x_1:
[----:B------:R-:W-:Y:S05]  /*0120*/  BSYNC B0 ;  /* 0x0000000000007941 */ /* 0x000fea0003800000 */
.L_x_0:
[----:B------:R-:W0:Y:S02]  /*0130*/  SHFL.IDX PT, R2, R0, RZ, 0x1f ;  /* 0x00001fff00027589 */ /* 0x000e2400000e0000 */
[----:B0-----:R-:W-:-:S13]  /*0140*/  ISETP.NE.AND P0, PT, R2, RZ, PT ;  /* 0x000000ff0200720c */ /* 0x001fda0003f05270 */
[----:B------:R-:W-:Y:S05]  /*0150*/  @P0 BRA `(.L_x_2) ;  /* 0x0000000000600947 */ /* 0x000fea0003800000 */
[----:B------:R-:W0:Y:S01]  /*0160*/  S2UR UR8, SR_CgaCtaId ;  /* 0x00000000000879c3 */ /* 0x000e220000008800 */
[----:B------:R-:W-:Y:S01]  /*0170*/  UMOV UR4, 0x400 ;  /* 0x0000040000047882 */ /* 0x000fe20000000000 */
[----:B------:R-:W-:Y:S01]  /*0180*/  UMOV UR5, 0x1 ;  /* 0x0000000100057882 */ /* 0x000fe20000000000 */
[----:B------:R-:W-:Y:S01]  /*0190*/  UMOV UR6, 0x100 ;  /* 0x0000010000067882 */ /* 0x000fe20000000000 */
[----:B------:R-:W-:Y:S01]  /*01a0*/  ELECT P0, URZ, PT ;  /* 0x00000000003f782f */ /* 0x000fe20003800000 */
[----:B------:R-:W-:-:S04]  /*01b0*/  UIADD3 UR6, -UR6, 0x100000, URZ ;  /* 0x0010000006067890 */ /* 0x000fc8000fffe13f */
[----:B------:R-:W-:Y:S02]  /*01c0*/  USHF.L.U32 UR7, UR6, 0xb, URZ ;  /* 0x0000000b06077899 */ /* 0x000fe4000800063f */
[----:B------:R-:W-:Y:S02]  /*01d0*/  USHF.L.U32 UR6, UR6, 0x1, URZ ;  /* 0x0000000106067899 */ /* 0x000fe4000800063f */
[----:B0-----:R-:W-:Y:S02]  /*01e0*/  ULEA UR8, UR8, UR4, 0x18 ;  /* 0x0000000408087291 */ /* 0x001fe4000f8ec03f */
[----:B------:R-:W-:-:S04]  /*01f0*/  UIADD3 UR4, -UR5, 0x100000, URZ ;  /* 0x0010000005047890 */ /* 0x000fc8000fffe13f */
[----:B------:R-:W-:Y:S02]  /*0200*/  USHF.L.U32 UR5, UR4, 0xb, URZ ;  /* 0x0000000b04057899 */ /* 0x000fe4000800063f */
[----:B------:R-:W-:Y:S01]  /*0210*/  USHF.L.U32 UR4, UR4, 0x1, URZ ;  /* 0x0000000104047899 */ /* 0x000fe2000800063f */
[----:B------:R-:W0:Y:S11]  /*0220*/  FENCE.VIEW.ASYNC.S ;  /* 0x00000000000073c6 */ /* 0x000e360000000000 */
[----:B0-----:R0:W1:Y:S01]  /*0230*/  SYNCS.EXCH.64 URZ, [UR8], UR4 ;  /* 0x00000004083f75b2 */ /* 0x0010620008000100 */
[----:B------:R0:W2:Y:S01]  /*0240*/  SYNCS.EXCH.64 URZ, [UR8+0x28], UR6 ;  /* 0x00002806083f75b2 */ /* 0x0000a20008000100 */
[----:B------:R0:W3:Y:S01]  /*0250*/  SYNCS.EXCH.64 URZ, [UR8+0x8], UR4 ;  /* 0x00000804083f75b2 */ /* 0x0000e20008000100 */
[----:B------:R0:W4:Y:S01]  /*0260*/  SYNCS.EXCH.64 URZ, [UR8+0x30], UR6 ;  /* 0x00003006083f75b2 */ /* 0x0001220008000100 */
[----:B------:R0:W0:Y:S01]  /*0270*/  SYNCS.EXCH.64 URZ, [UR8+0x10], UR4 ;  /* 0x00001004083f75b2 */ /* 0x0000220008000100 */
[----:B------:R0:W0:Y:S01]  /*0280*/  SYNCS.EXCH.64 URZ, [UR8+0x38], UR6 ;  /* 0x00003806083f75b2 */ /* 0x0000220008000100 */
[----:B------:R0:W0:Y:S01]  /*0290*/  SYNCS.EXCH.64 URZ, [UR8+0x18], UR4 ;  /* 0x00001804083f75b2 */ /* 0x0000220008000100 */
[----:B------:R0:W0:Y:S01]  /*02a0*/  SYNCS.EXCH.64 URZ, [UR8+0x40], UR6 ;  /* 0x00004006083f75b2 */ /* 0x0000220008000100 */
[----:B------:R0:W0:Y:S01]  /*02b0*/  SYNCS.EXCH.64 URZ, [UR8+0x20], UR4 ;  /* 0x00002004083f75b2 */ /* 0x0000220008000100 */
[----:B------:R0:W0:Y:S01]  /*02c0*/  SYNCS.EXCH.64 URZ, [UR8+0x48], UR6 ;  /* 0x00004806083f75b2 */ /* 0x0000220008000100 */
[----:B------:R-:W-:Y:S01]  /*02d0*/  NOP ;  /* 0x0000000000007918 */ /* 0x000fe20000000000 */
.L_x_2:
[----:B------:R-:W5:Y:S01]  /*02e0*/  SHFL.IDX PT, R0, R0, RZ, 0x1f ;  /* 0x00001fff00007589 */ /* 0x000f6200000e0000 */
[----:B------:R-:W-:Y:S01]  /*02f0*/  ELECT P0, URZ, PT ;  /* 0x00000000003f782f */ /* 0x000fe20003800000 */
[----:B------:R-:W1:Y:S01]  /*0300*/  LDC R2, c[0x0][0x65c] ;  /* 0x00019700ff027b82 */ /* 0x000e620000000800 */
[----:B------:R-:W-:Y:S01]  /*0310*/  SHF.R.S32.HI R6, RZ, 0x1f, R5 ;  /* 0x0000001fff067819 */ /* 0x000fe20000011405 */
[----:B------:R-:W2:Y:S01]  /*0320*/  S2R R3, SR_CTAID.Y ;  /* 0x0000000000037919 */ /* 0x000ea20000002600 */
[----:B0-----:R-:W-:Y:S01]  /*0330*/  UMOV UR4, 0x20 ;  /* 0x0000002000047882 */ /* 0x001fe20000000000 */
[----:B------:R-:W-:Y:S01]  /*0340*/  ISETP.NE.AND P2, PT, R8, RZ, PT ;  /* 0x000000ff0800720c */ /* 0x000fe20003f45270 */
[----:B------:R-:W-:Y:S01]  /*0350*/  NOP ;  /* 0x0000000000007918 */ /* 0x000fe20000000000 */
[----:B------:R-:W0:Y:S01]  /*0360*/  S2R R4, SR_CTAID.X ;  /* 0x0000000000047919 */ /* 0x000e220000002500 */
[----:B------:R-:W-:Y:S01]  /*0370*/  LEA.HI R6, R6, R5, RZ, 0x2 ;  /* 0x0000000506067211 */ /* 0x000fe200078f10ff */
[----:B------:R-:W-:Y:S01]  /*0380*/  NOP ;  /* 0x0000000000007918 */ /* 0x000fe20000000000 */
[----:B-----5:R-:W-:-:S02]  /*0390*/  ISETP.NE.OR P0, PT, R0, RZ, !P0 ;  /* 0x000000ff0000720c */ /* 0x020fc40004705670 */
[----:B-1----:R-:W-:-:S04]  /*03a0*/  ISETP.NE.AND P3, PT, R2, 0x1, PT ;  /* 0x000000010200780c */ /* 0x002fc80003f65270 */
[----:B------:R-:W-:Y:S02]  /*03b0*/  P2R R0, PR, RZ, 0x8 ;  /* 0x00000008ff007803 */ /* 0x000fe40000000000 */
[----:B------:R-:W-:-:S05]  /*03c0*/  LOP3.LUT R0, R6, 0xfffffffc, RZ, 0xc0, !PT ;  /* 0xfffffffc06007812 */ /* 0x000fca00078ec0ff */
[----:B------:R-:W-:Y:S01]  /*03d0*/  VOTEU.ALL UP0, P0 ;  /* 0x00000000003f7886 */ /* 0x000fe20000000000 */
[----:B------:R-:W-:Y:S01]  /*03e0*/  IMAD.IADD R0, R5, 0x1, -R0 ;  /* 0x0000000105007824 */ /* 0x000fe200078e0a00 */
[----:B------:R-:W0:Y:S01]  /*03f0*/  @P3 LDC R17, c[0x0][0x10] ;  /* 0x00000400ff113b82 */ /* 0x000e220000000800 */
[----:B------:R-:W-:Y:S01]  /*0400*/  VOTEU.ALL UP1, P0 ;  /* 0x00000000003f7886 */ /* 0x000fe20000020000 */
[----:B--2---:R-:W-:Y:S01]  /*0410*/  @P3 IMAD.MOV.U32 R6, RZ, RZ, R3 ;  /* 0x000000ffff063224 */ /* 0x004fe200078e0003 */
[----:B------:R-:W-:Y:S01]  /*0420*/  @!UP0 UMOV UR6, 0x400 ;  /* 0x0000040000068882 */ /* 0x000fe20000000000 */
[----:B------:R-:W-:-:S04]  /*0430*/  @!UP0 UIADD3 UR4, -UR4, 0x100000, URZ ;  /* 0x0010000004048890 */ /* 0x000fc8000fffe13f */
[----:B------:R-:W-:Y:S02]  /*0440*/  @!UP0 USHF.L.U32 UR5, UR4, 0xb, URZ ;  /* 0x0000000b04058899 */ /* 0x000fe4000800063f */
[----:B------:R-:W-:Y:S01]  /*0450*/  @!UP0 USHF.L.U32 UR4, UR4, 0x1, URZ ;  /* 0x0000000104048899 */ /* 0x000fe2000800063f */
[----:B------:R-:W-:Y:S02]  /*0460*/  @P3 IMAD.MOV.U32 R7, RZ, RZ, RZ ;  /* 0x000000ffff073224 */ /* 0x000fe400078e00ff */
[----:B------:R-:W-:Y:S01]  /*0470*/  IMAD.MOV.U32 R5, RZ, RZ, RZ ;  /* 0x000000ffff057224 */ /* 0x000fe200078e00ff */
[----:B------:R-:W1:Y:S01]  /*0480*/  @!UP0 S2UR UR7, SR_CgaCtaId ;  /* 0x00000000000789c3 */ /* 0x000e620000008800 */
[----:B------:R-:W-:-:S07]  /*0490*/  @P3 IMAD.MOV.U32 R11, RZ, RZ, RZ ;  /* 0x000000ffff0b3224 */ /* 0x000fce00078e00ff */
[----:B------:R-:W2:Y:S01]  /*04a0*/  @!P3 LDC R9, c[0x0][0xc] ;  /* 0x00000300ff09bb82 */ /* 0x000ea20000000800 */
[----:B0-----:R-:W-:-:S04]  /*04b0*/  @P3 IMAD.WIDE.U32 R16, R4, R17, R6 ;  /* 0x0000001104103225 */ /* 0x001fc800078e0006 */
[----:B------:R-:W-:Y:S01]  /*04c0*/  @P3 IMAD.IADD R17, R17, 0x1, R11 ;  /* 0x0000000111113824 */ /* 0x000fe200078e020b */
[----:B-1----:R-:W-:Y:S01]  /*04d0*/  @!UP0 ULEA UR6, UR7, UR6, 0x18 ;  /* 0x0000000607068291 */ /* 0x002fe2000f8ec03f */
[----:B------:R-:W-:Y:S01]  /*04e0*/  VOTEU.ALL UP0, P0 ;  /* 0x00000000003f7886 */ /* 0x000fe20000000000 */
[----:B------:R-:W-:-:S04]  /*04f0*/  ISETP.NE.AND P0, PT, R0, 0x3, PT ;  /* 0x000000030000780c */ /* 0x000fc80003f05270 */
[----:B------:R-:W-:Y:S01]  /*0500*/  ISETP.EQ.OR P0, PT, R0, RZ, !P0 ;  /* 0x000000ff0000720c */ /* 0x000fe20004702670 */
[----:B--2---:R-:W-:-:S03]  /*0510*/  @!P3 IMAD.WIDE.U32 R6, R9, R3, R4 ;  /* 0x000000030906b225 */ /* 0x004fc600078e0004 */
[C---:B------:R-:W-:Y:S01]  /*0520*/  ISETP.EQ.AND P0, PT, R8.reuse, RZ, P0 ;  /* 0x000000ff0800720c */ /* 0x040fe20000702270 */
[----:B------:R-:W-:Y:S01]  /*0530*/  VIADD R8, R8, 0xffffffff ;  /* 0xffffffff08087836 */ /* 0x000fe20000000000 */
[----:B------:R-:W0:Y:S02]  /*0540*/  FENCE.VIEW.ASYNC.S ;  /* 0x00000000000073c6 */ /* 0x000e240000000000 */
[----:B0-----:R0:W3:Y:S01]  /*0550*/  @!UP0 SYNCS.EXCH.64 URZ, [UR6+0x60], UR4 ;  /* 0x00006004063f85b2 */ /* 0x0010e20008000100 */
[----:B------:R-:W-:Y:S01]  /*0560*/  @!P3 IMAD.MOV.U32 R16, RZ, RZ, R6 ;  /* 0x000000ffff10b224 */ /* 0x000fe200078e0006 */
[----:B------:R-:W-:Y:S01]  /*0570*/  SEL R19, RZ, 0x1, !P0 ;  /* 0x00000001ff137807 */ /* 0x000fe20004000000 */
[----:B------:R-:W-:Y:S01]  /*0580*/  @!P3 IMAD.MOV.U32 R17, RZ, RZ, R7 ;  /* 0x000000ffff11b224 */ /* 0x000fe200078e0007 */
[----:B------:R-:W-:-:S04]  /*0590*/  ISETP.GE.U32.AND P1, PT, R8, 0x2, PT ;  /* 0x000000020800780c */ /* 0x000fc80003f26070 */
[----:B------:R-:W-:Y:S01]  /*05a0*/  SEL R19, R19, 0x2, P1 ;  /* 0x0000000213137807 */ /* 0x000fe20000800000 */
[----:B------:R0:W3:Y:S01]  /*05b0*/  @!UP1 SYNCS.EXCH.64 URZ, [UR6+0x68], UR4 ;  /* 0x00006804063f95b2 */ /* 0x0000e20008000100 */
[----:B------:R-:W-:Y:S01]  /*05c0*/  NOP ;  /* 0x0000000000007918 */ /* 0x000fe20000000000 */
[----:B---34-:R-:W-:Y:S06]  /*05d0*/  BAR.SYNC.DEFER_BLOCKING 0x0 ;  /* 0x0000000000007b1d */ /* 0x018fec0000010000 */
[----:B------:R-:W-:Y:S05]  /*05e0*/  @!P2 BRA `(.L_x_3) ;  /* 0x0000003c009ca947 */ /* 0x000fea0003800000 */
[----:B------:R-:W-:-:S13]  /*05f0*/  ISETP.GT.U32.AND P0, PT, R8, 0x1, PT ;  /* 0x000000010800780c */ /* 0x000fda0003f04070 */
[----:B0-----:R-:W-:Y:S05]  /*0600*/  @P0 EXIT ;  /* 0x000000000000094d */ /* 0x001fea0003800000 */
[----:B------:R-:W-:Y:S01]  /*0610*/  ULDC.64 UR4, c[0x0][0x650] ;  /* 0x0001940000047ab9 */ /* 0x000fe20000000a00 */
[----:B------:R-:W-:Y:S01]  /*0620*/  PRMT R0, RZ, 0x7610, R0 ;  /* 0x00007610ff007816 */ /* 0x000fe20000000000 */
[----:B------:R-:W-:Y:S01]  /*0630*/  IMAD.MOV.U32 R58, RZ, RZ, -0x1 ;  /* 0xffffffffff3a7424 */ /* 0x000fe200078e00ff */
[----:B------:R-:W-:Y:S01]  /*0640*/  ISETP.GE.U32.AND P0, PT, R16, UR4, PT ;  /* 0x0000000410007c0c */ /* 0x000fe2000bf06070 */
[----:B------:R-:W-:Y:S02]  /*0650*/  IMAD.MOV.U32 R59, RZ, RZ, -0x1 ;  /* 0xffffffffff3b7424 */ /* 0x000fe400078e00ff */
[----:B------:R-:W-:Y:S01]  /*0660*/  IMAD.MOV.U32 R57, RZ, RZ, -0x1 ;  /* 0xffffffffff397424 */ /* 0x000fe200078e00ff */
[----:B------:R-:W-:-:S13]  /*0670*/  ISETP.GE.U32.AND.EX P0, PT, R17, UR5, PT, P0 ;  /* 0x0000000511007c0c */ /* 0x000fda000bf06100 */
[----:B------:R-:W-:Y:S05]  /*0680*/  @P0 BRA `(.L_x_4) ;  /* 0x0000000400540947 */ /* 0x000fea0003800000 */
[----:B------:R-:W0:Y:S01]  /*0690*/  LDC.64 R14, c[0x0][0x628] ;  /* 0x00018a00ff0e7b82 */ /* 0x000e220000000a00 */
[----:B------:R-:W-:Y:S02]  /*06a0*/  IMAD.MOV.U32 R6, RZ, RZ, R16 ;  /* 0x000000ffff067224 */ /* 0x000fe400078e0010 */
[----:B------:R-:W-:-:S05]  /*06b0*/  IMAD.MOV.U32 R7, RZ, RZ, R17 ;  /* 0x000000ffff077224 */ /* 0x000fca00078e0011 */
[----:B------:R-:W1:Y:S08]  /*06c0*/  LDC R0, c[0x0][0x630] ;  /* 0x00018c00ff007b82 */ /* 0x000e700000000800 */
[----:B------:R-:W2:Y:S01]  /*06d0*/  LDC.64 R20, c[0x0][0x620] ;  /* 0x00018800ff147b82 */ /* 0x000ea20000000a00 */
[----:B0-----:R-:W-:-:S04]  /*06e0*/  ISETP.NE.U32.AND P0, PT, R14, RZ, PT ;  /* 0x000000ff0e00720c */ /* 0x001fc80003f05070 */
[----:B------:R-:W-:-:S13]  /*06f0*/  ISETP.NE.AND.EX P0, PT, R15, RZ, PT, P0 ;  /* 0x000000ff0f00720c */ /* 0x000fda0003f05300 */
[----:B-12---:R-:W-:Y:S05]  /*0700*/  @!P0 BRA `(.L_x_5) ;  /* 0x0000000000288947 */ /* 0x006fea0003800000 */
[----:B------:R-:W0:Y:S02]  /*0710*/  LDC R11, c[0x0][0x634] ;  /* 0x00018d00ff0b7b82 */ /* 0x000e240000000800 */
[----:B0-----:R-:W-:-:S05]  /*0720*/  IADD3 R11, P0, R16, R11, RZ ;  /* 0x0000000b100b7210 */ /* 0x001fca0007f1e0ff */
[----:B------:R-:W-:-:S04]  /*0730*/  IMAD.X R13, RZ, RZ, R17, P0 ;  /* 0x000000ffff0d7224 */ /* 0x000fc800000e0611 */
[----:B------:R-:W-:-:S04]  /*0740*/  IMAD.WIDE.U32 R6, R13, R14, RZ ;  /* 0x0000000e0d067225 */ /* 0x000fc800078e00ff */
[----:B------:R-:W-:-:S04]  /*0750*/  IMAD.WIDE.U32 R8, P0, R11, R15, R6 ;  /* 0x0000000f0b087225 */ /* 0x000fc80007800006 */
[----:B------:R-:W-:-:S04]  /*0760*/  IMAD.WIDE.U32 R6, R11, R14, RZ ;  /* 0x0000000e0b067225 */ /* 0x000fc800078e00ff */
[----:B------:R-:W-:Y:S01]  /*0770*/  IMAD.X R11, RZ, RZ, RZ, P0 ;  /* 0x000000ffff0b7224 */ /* 0x000fe200000e06ff */
[----:B------:R-:W-:Y:S01]  /*0780*/  IADD3 RZ, P0, R7, R8, RZ ;  /* 0x0000000807ff7210 */ /* 0x000fe20007f1e0ff */
[----:B------:R-:W-:-:S04]  /*0790*/  IMAD.MOV.U32 R10, RZ, RZ, R9 ;  /* 0x000000ffff0a7224 */ /* 0x000fc800078e0009 */
[----:B------:R-:W-:-:S08]  /*07a0*/  IMAD.WIDE.U32.X R6, R13, R15, R10, P0 ;  /* 0x0000000f0d067225 */ /* 0x000fd000000e040a */
.L_x_5:
[-CC-:B------:R-:W-:Y:S01]  /*07b0*/  SHF.R.U64 R57, R6, R0.reuse, R7.reuse ;  /* 0x0000000006397219 */ /* 0x180fe20000001207 */
[----:B------:R-:W0:Y:S01]  /*07c0*/  LDC R10, c[0x0][0x618] ;  /* 0x00018600ff0a7b82 */ /* 0x000e220000000800 */
[----:B------:R-:W-:Y:S01]  /*07d0*/  SHF.R.U32.HI R5, RZ, R0, R7 ;  /* 0x00000000ff057219 */ /* 0x000fe20000011607 */
[----:B------:R-:W-:Y:S01]  /*07e0*/  ULDC UR4, c[0x0][0x150] ;  /* 0x0000540000047ab9 */ /* 0x000fe20000000800 */
[----:B------:R-:W-:Y:S02]  /*07f0*/  IADD3 R9, P0, RZ, -R57, RZ ;  /* 0x80000039ff097210 */ /* 0x000fe40007f1e0ff */
[----:B------:R-:W-:-:S03]  /*0800*/  I2FP.F32.U32 R0, R4 ;  /* 0x0000000400007245 */ /* 0x000fc60000201000 */
[----:B------:R-:W1:Y:S01]  /*0810*/  LDC.64 R28, c[0x0][0x640] ;  /* 0x00019000ff1c7b82 */ /* 0x000e620000000a00 */
[----:B------:R-:W-:Y:S02]  /*0820*/  IMAD.X R11, RZ, RZ, ~R5, P0 ;  /* 0x000000ffff0b7224 */ /* 0x000fe400000e0e05 */
[----:B------:R-:W-:Y:S01]  /*0830*/  FMUL R0, R0, UR4 ;  /* 0x0000000400007c20 */ /* 0x000fe20008400000 */
[----:B------:R-:W-:Y:S01]  /*0840*/  IMAD.WIDE.U32 R6, R9, R20, R16 ;  /* 0x0000001409067225 */ /* 0x000fe200078e0010 */
[----:B------:R-:W-:-:S03]  /*0850*/  ULDC UR4, c[0x0][0x154] ;  /* 0x0000550000047ab9 */ /* 0x000fc60000000800 */
[----:B------:R-:W-:Y:S01]  /*0860*/  IMAD R8, R11, R20, RZ ;  /* 0x000000140b087224 */ /* 0x000fe200078e02ff */
[----:B------:R-:W2:Y:S01]  /*0870*/  LDC R5, c[0x0][0x144] ;  /* 0x00005100ff057b82 */ /* 0x000ea20000000800 */
[----:B------:R-:W3:Y:S02]  /*0880*/  F2I.U32.TRUNC.NTZ R0, R0 ;  /* 0x0000000000007305 */ /* 0x000ee4000020f000 */
[----:B------:R-:W-:-:S04]  /*0890*/  IMAD R9, R9, R21, R8 ;  /* 0x0000001509097224 */ /* 0x000fc800078e0208 */
[----:B------:R-:W-:Y:S01]  /*08a0*/  IMAD.IADD R7, R7, 0x1, R9 ;  /* 0x0000000107077824 */ /* 0x000fe200078e0209 */
[----:B------:R-:W4:Y:S01]  /*08b0*/  LDC R12, c[0x0][0x608] ;  /* 0x00018200ff0c7b82 */ /* 0x000f220000000800 */
[----:B------:R-:W-:-:S03]  /*08c0*/  IMAD.MOV.U32 R9, RZ, RZ, -0x1 ;  /* 0xffffffffff097424 */ /* 0x000fc600078e00ff */
[-CC-:B0-----:R-:W-:Y:S02]  /*08d0*/  SHF.R.U64 R20, R6, R10.reuse, R7.reuse ;  /* 0x0000000a06147219 */ /* 0x181fe40000001207 */
[----:B------:R-:W-:Y:S02]  /*08e0*/  I2FP.F32.U32 R6, R3 ;  /* 0x0000000300067245 */ /* 0x000fe40000201000 */
[----:B------:R-:W0:Y:S01]  /*08f0*/  LDC R26, c[0x0][0x658] ;  /* 0x00019600ff1a7b82 */ /* 0x000e220000000800 */
[----:B-1----:R-:W-:Y:S01]  /*0900*/  ISETP.NE.U32.AND P0, PT, R28, RZ, PT ;  /* 0x000000ff1c00720c */ /* 0x002fe20003f05070 */
[----:B---3--:R-:W-:Y:S01]  /*0910*/  IMAD.MOV R8, RZ, RZ, -R0 ;  /* 0x000000ffff087224 */ /* 0x008fe200078e0a00 */
[----:B------:R-:W-:Y:S01]  /*0920*/  SHF.R.U32.HI R7, RZ, R10, R7 ;  /* 0x0000000aff077219 */ /* 0x000fe20000011607 */
[----:B------:R-:W-:Y:S01]  /*0930*/  FMUL R6, R6, UR4 ;  /* 0x0000000406067c20 */ /* 0x000fe20008400000 */
[----:B------:R-:W-:-:S03]  /*0940*/  ISETP.NE.AND.EX P0, PT, R29, RZ, PT, P0 ;  /* 0x000000ff1d00720c */ /* 0x000fc60003f05300 */
[----:B------:R-:W1:Y:S01]  /*0950*/  LDC R14, c[0x0][0x148] ;  /* 0x00005200ff0e7b82 */ /* 0x000e620000000800 */
[----:B--2---:R-:W-:-:S07]  /*0960*/  IMAD R0, R5, R8, R4 ;  /* 0x0000000805007224 */ /* 0x004fce00078e0204 */
[----:B------:R-:W2:Y:S01]  /*0970*/  LDC R24, c[0x0][0x600] ;  /* 0x00018000ff187b82 */ /* 0x000ea20000000800 */
[-CC-:B----4-:R-:W-:Y:S02]  /*0980*/  SHF.R.U64 R30, R20, R12.reuse, R7.reuse ;  /* 0x0000000c141e7219 */ /* 0x190fe40000001207 */
[----:B------:R-:W-:Y:S01]  /*0990*/  SHF.R.U32.HI R5, RZ, R12, R7 ;  /* 0x0000000cff057219 */ /* 0x000fe20000011607 */
[----:B------:R-:W-:Y:S01]  /*09a0*/  IMAD.MOV.U32 R7, RZ, RZ, 0x1 ;  /* 0x00000001ff077424 */ /* 0x000fe200078e00ff */
[----:B------:R3:W4:Y:S03]  /*09b0*/  F2I.U32.TRUNC.NTZ R12, R6 ;  /* 0x00000006000c7305 */ /* 0x000726000020f000 */
[----:B------:R-:W1:Y:S01]  /*09c0*/  LDC R15, c[0x0][0x648] ;  /* 0x00019200ff0f7b82 */ /* 0x000e620000000800 */
[-C--:B0-----:R-:W-:Y:S02]  /*09d0*/  SHF.L.U32 R4, R9, R26.reuse, RZ ;  /* 0x0000001a09047219 */ /* 0x081fe400000006ff */
[----:B------:R-:W-:-:S02]  /*09e0*/  SHF.R.U64 R32, R30, R26, R5 ;  /* 0x0000001a1e207219 */ /* 0x000fc40000001205 */
[----:B------:R-:W-:Y:S02]  /*09f0*/  LOP3.LUT R11, RZ, R4, RZ, 0x33, !PT ;  /* 0x00000004ff0b7212 */ /* 0x000fe400078e33ff */
[-C--:B------:R-:W-:Y:S01]  /*0a00*/  SHF.R.U32.HI R5, RZ, R26.reuse, R5 ;  /* 0x0000001aff057219 */ /* 0x080fe20000011605 */
[----:B------:R-:W0:Y:S01]  /*0a10*/  LDC R21, c[0x0][0x638] ;  /* 0x00018e00ff157b82 */ /* 0x000e220000000800 */
[----:B------:R-:W-:Y:S01]  /*0a20*/  SHF.L.U32 R10, R7, R26, RZ ;  /* 0x0000001a070a7219 */ /* 0x000fe200000006ff */
[----:B------:R-:W-:-:S06]  /*0a30*/  IMAD.MOV.U32 R4, RZ, RZ, R32 ;  /* 0x000000ffff047224 */ /* 0x000fcc00078e0020 */
[----:B------:R-:W0:Y:S01]  /*0a40*/  LDC R58, c[0x0][0x610] ;  /* 0x00018400ff3a7b82 */ /* 0x000e220000000800 */
[----:B---34-:R-:W-:Y:S05]  /*0a50*/  @!P0 BRA `(.L_x_6) ;  /* 0x0000000000288947 */ /* 0x018fea0003800000 */
[----:B------:R-:W3:Y:S02]  /*0a60*/  LDC R9, c[0x0][0x64c] ;  /* 0x00019300ff097b82 */ /* 0x000ee40000000800 */
[----:B---3--:R-:W-:-:S05]  /*0a70*/  IADD3 R9, P0, R32, R9, RZ ;  /* 0x0000000920097210 */ /* 0x008fca0007f1e0ff */
        /* <DEDUP_REMOVED lines=8> */
.L_x_6:
[----:B-1----:R-:W-:Y:S01]  /*0b00*/  SHF.R.U64 R4, R4, R15, R5 ;  /* 0x0000000f04047219 */ /* 0x002fe20000001205 */
[----:B--2---:R-:W-:Y:S01]  /*0b10*/  VIADD R5, R24, 0xffffffff ;  /* 0xffffffff18057836 */ /* 0x004fe20000000000 */
[----:B------:R-:W-:Y:S01]  /*0b20*/  LOP3.LUT R11, R30, R11, RZ, 0xc0, !PT ;  /* 0x0000000b1e0b7212 */ /* 0x000fe200078ec0ff */
[----:B------:R-:W-:Y:S02]  /*0b30*/  IMAD.MOV R12, RZ, RZ, -R12 ;  /* 0x000000ffff0c7224 */ /* 0x000fe400078e0a0c */
[----:B------:R-:W-:Y:S01]  /*0b40*/  IMAD.MOV R6, RZ, RZ, -R4 ;  /* 0x000000ffff067224 */ /* 0x000fe200078e0a04 */
[----:B------:R-:W-:Y:S01]  /*0b50*/  LOP3.LUT R5, R20, R5, RZ, 0xc0, !PT ;  /* 0x0000000514057212 */ /* 0x000fe200078ec0ff */
[----:B------:R-:W-:Y:S02]  /*0b60*/  @P3 IMAD R0, R14, R12, R3 ;  /* 0x0000000c0e003224 */ /* 0x000fe400078e0203 */
[----:B------:R-:W-:Y:S02]  /*0b70*/  IMAD R11, R10, R4, R11 ;  /* 0x000000040a0b7224 */ /* 0x000fe400078e020b */
[----:B0-----:R-:W-:-:S02]  /*0b80*/  IMAD R3, R6, R21, R32 ;  /* 0x0000001506037224 */ /* 0x001fc400078e0220 */
[----:B------:R-:W-:Y:S02]  /*0b90*/  IMAD R58, R11, R58, R0 ;  /* 0x0000003a0b3a7224 */ /* 0x000fe400078e0200 */
[----:B------:R-:W-:Y:S02]  /*0ba0*/  IMAD R3, R3, R24, R5 ;  /* 0x0000001803037224 */ /* 0x000fe400078e0205 */
[----:B------:R-:W-:-:S03]  /*0bb0*/  IMAD.MOV.U32 R0, RZ, RZ, 0x1 ;  /* 0x00000001ff007424 */ /* 0x000fc600078e00ff */
[----:B------:R-:W-:Y:S02]  /*0bc0*/  SEL R59, R3, R58, !P3 ;  /* 0x0000003a033b7207 */ /* 0x000fe40005800000 */
[----:B------:R-:W-:-:S07]  /*0bd0*/  SEL R58, R58, R3, !P3 ;  /* 0x000000033a3a7207 */ /* 0x000fce0005800000 */
.L_x_4:
[----:B------:R-:W-:-:S08]  /*0be0*/  NOP ;  /* 0x0000000000007918 */ /* 0x000fd00000000000 */
[----:B------:R-:W0:Y:S02]  /*0bf0*/  USETMAXREG.TRY_ALLOC.CTAPOOL UP0, 0xe8 ;  /* 0x000000e8000079c8 */ /* 0x000e240008000600 */
[----:B0-----:R-:W-:-:S13]  /*0c00*/  PLOP3.LUT P0, PT, PT, PT, UP0, 0x80, 0x0 ;  /* 0x000000000000781c */ /* 0x001fda0003f0f008 */
[----:B------:R-:W-:Y:S05]  /*0c10*/  @!P0 BRA `(.L_x_4) ;  /* 0xfffffffc00f08947 */ /* 0x000fea000383ffff */
[----:B------:R-:W-:Y:S01]  /*0c20*/  ULDC.64 UR4, c[0x0][0x598] ;  /* 0x0001660000047ab9 */ /* 0x000fe20000000a00 */
[----:B------:R-:W-:Y:S01]  /*0c30*/  ULDC.64 UR36, c[0x0][0x208] ;  /* 0x0000820000247ab9 */ /* 0x000fe20000000a00 */
[----:B------:R-:W-:-:S04]  /*0c40*/  ISETP.NE.U32.AND P0, PT, RZ, UR4, PT ;  /* 0x00000004ff007c0c */ /* 0x000fc8000bf05070 */
[----:B------:R-:W-:-:S13]  /*0c50*/  ISETP.NE.AND.EX P0, PT, RZ, UR5, PT, P0 ;  /* 0x00000005ff007c0c */ /* 0x000fda000bf05300 */
[----:B------:R-:W-:Y:S05]  /*0c60*/  @!P0 BRA `(.L_x_7) ;  /* 0x00000000001c8947 */ /* 0x000fea0003800000 */
[----:B------:R-:W0:Y:S02]  /*0c70*/  LDC.64 R4, c[0x0][0x598] ;  /* 0x00016600ff047b82 */ /* 0x000e240000000a00 */
[----:B0-----:R-:W2:Y:S02]  /*0c80*/  LDG.E.64 R4, desc[UR36][R4.64] ;  /* 0x0000002404047981 */ /* 0x001ea4000c1e1b00 */
[----:B--2---:R-:W-:-:S04]  /*0c90*/  ISETP.NE.U32.AND P0, PT, R4, RZ, PT ;  /* 0x000000ff0400720c */ /* 0x004fc80003f05070 */
[----:B------:R-:W-:-:S13]  /*0ca0*/  ISETP.NE.AND.EX P0, PT, R5, RZ, PT, P0 ;  /* 0x000000ff0500720c */ /* 0x000fda0003f05300 */
[----:B------:R-:W-:Y:S05]  /*0cb0*/  @!P0 BRA `(.L_x_7) ;  /* 0x0000000000088947 */ /* 0x000fea0003800000 */
[----:B------:R0:W5:Y:S01]  /*0cc0*/  LD.E R23, desc[UR36][R4.64] ;  /* 0x0000002404177980 */ /* 0x000162000c101900 */
[----:B------:R-:W-:Y:S05]  /*0cd0*/  BRA `(.L_x_8) ;  /* 0x0000000000247947 */ /* 0x000fea0003800000 */
.L_x_7:
[----:B------:R-:W-:Y:S02]  /*0ce0*/  ULDC.64 UR4, c[0x0][0x588] ;  /* 0x0001620000047ab9 */ /* 0x000fe40000000a00 */
[----:B------:R-:W-:-:S04]  /*0cf0*/  ISETP.NE.U32.AND P0, PT, RZ, UR4, PT ;  /* 0x00000004ff007c0c */ /* 0x000fc8000bf05070 */
[----:B------:R-:W-:-:S13]  /*0d00*/  ISETP.NE.AND.EX P0, PT, RZ, UR5, PT, P0 ;  /* 0x00000005ff007c0c */ /* 0x000fda000bf05300 */
[----:B------:R-:W-:Y:S05]  /*0d10*/  @!P0 BRA `(.L_x_9) ;  /* 0x00000000000c8947 */ /* 0x000fea0003800000 */
[----:B------:R-:W0:Y:S02]  /*0d20*/  LDC.64 R4, c[0x0][0x588] ;  /* 0x00016200ff047b82 */ /* 0x000e240000000a00 */
[----:B0-----:R1:W5:Y:S01]  /*0d30*/  LDG.E R23, desc[UR36][R4.64] ;  /* 0x0000002404177981 */ /* 0x001362000c1e1900 */
[----:B------:R-:W-:Y:S05]  /*0d40*/  BRA `(.L_x_8) ;  /* 0x0000000000087947 */ /* 0x000fea0003800000 */
.L_x_9:
[----:B------:R-:W-:Y:S02]  /*0d50*/  ULDC UR4, c[0x0][0x580] ;  /* 0x0001600000047ab9 */ /* 0x000fe40000000800 */
[----:B------:R-:W-:-:S07]  /*0d60*/  IMAD.U32 R23, RZ, RZ, UR4 ;  /* 0x00000004ff177e24 */ /* 0x000fce000f8e00ff */
.L_x_8:
[----:B------:R-:W-:Y:S02]  /*0d70*/  ULDC.64 UR4, c[0x0][0x5a0] ;  /* 0x0001680000047ab9 */ /* 0x000fe40000000a00 */
[----:B------:R-:W-:-:S04]  /*0d80*/  ISETP.NE.U32.AND P0, PT, RZ, UR4, PT ;  /* 0x00000004ff007c0c */ /* 0x000fc8000bf05070 */
[----:B------:R-:W-:-:S13]  /*0d90*/  ISETP.NE.AND.EX P0, PT, RZ, UR5, PT, P0 ;  /* 0x00000005ff007c0c */ /* 0x000fda000bf05300 */
[----:B------:R-:W-:Y:S05]  /*0da0*/  @!P0 BRA `(.L_x_10) ;  /* 0x00000000001c8947 */ /* 0x000fea0003800000 */
[----:B01----:R-:W0:Y:S02]  /*0db0*/  LDC.64 R4, c[0x0][0x5a0] ;  /* 0x00016800ff047b82 */ /* 0x003e240000000a00 */
[----:B0-----:R-:W2:Y:S02]  /*0dc0*/  LDG.E.64 R4, desc[UR36][R4.64] ;  /* 0x0000002404047981 */ /* 0x001ea4000c1e1b00 */
[----:B--2---:R-:W-:-:S04]  /*0dd0*/  ISETP.NE.U32.AND P0, PT, R4, RZ, PT ;  /* 0x000000ff0400720c */ /* 0x004fc80003f05070 */
[----:B------:R-:W-:-:S13]  /*0de0*/  ISETP.NE.AND.EX P0, PT, R5, RZ, PT, P0 ;  /* 0x000000ff0500720c */ /* 0x000fda0003f05300 */
[----:B------:R-:W-:Y:S05]  /*0df0*/  @!P0 BRA `(.L_x_10) ;  /* 0x0000000000088947 */ /* 0x000fea0003800000 */
[----:B------:R0:W5:Y:S01]  /*0e00*/  LD.E R56, desc[UR36][R4.64] ;  /* 0x0000002404387980 */ /* 0x000162000c101900 */
[----:B------:R-:W-:Y:S05]  /*0e10*/  BRA `(.L_x_11) ;  /* 0x0000000000247947 */ /* 0x000fea0003800000 */
.L_x_10:
[----:B------:R-:W-:Y:S02]  /*0e20*/  ULDC.64 UR4, c[0x0][0x590] ;  /* 0x0001640000047ab9 */ /* 0x000fe40000000a00 */
[----:B------:R-:W-:-:S04]  /*0e30*/  ISETP.NE.U32.AND P0, PT, RZ, UR4, PT ;  /* 0x00000004ff007c0c */ /* 0x000fc8000bf05070 */
[----:B------:R-:W-:-:S13]  /*0e40*/  ISETP.NE.AND.EX P0, PT, RZ, UR5, PT, P0 ;  /* 0x00000005ff007c0c */ /* 0x000fda000bf05300 */
[----:B------:R-:W-:Y:S05]  /*0e50*/  @!P0 BRA `(.L_x_12) ;  /* 0x00000000000c8947 */ /* 0x000fea0003800000 */
[----:B01----:R-:W0:Y:S02]  /*0e60*/  LDC.64 R4, c[0x0][0x590] ;  /* 0x00016400ff047b82 */ /* 0x003e240000000a00 */
[----:B0-----:R1:W5:Y:S01]  /*0e70*/  LDG.E R56, desc[UR36][R4.64] ;  /* 0x0000002404387981 */ /* 0x001362000c1e1900 */
[----:B------:R-:W-:Y:S05]  /*0e80*/  BRA `(.L_x_11) ;  /* 0x0000000000087947 */ /* 0x000fea0003800000 */
.L_x_12:
[----:B------:R-:W-:Y:S02]  /*0e90*/  ULDC UR4, c[0x0][0x584] ;  /* 0x0001610000047ab9 */ /* 0x000fe40000000800 */
[----:B------:R-:W-:-:S07]  /*0ea0*/  IMAD.U32 R56, RZ, RZ, UR4 ;  /* 0x00000004ff387e24 */ /* 0x000fce000f8e00ff */
.L_x_11:
[----:B------:R-:W-:-:S13]  /*0eb0*/  LOP3.LUT P0, RZ, R0, 0xff, RZ, 0xc0, !PT ;  /* 0x000000ff00ff7812 */ /* 0x000fda000780c0ff */
[----:B------:R-:W-:Y:S05]  /*0ec0*/  @!P0 EXIT ;  /* 0x000000000000894d */ /* 0x000fea0003800000 */
[----:B------:R-:W-:Y:S01]  /*0ed0*/  ULDC UR4, c[0x0][0x28c] ;  /* 0x0000a30000047ab9 */ /* 0x000fe20000000800 */
[----:B------:R-:W-:Y:S01]  /*0ee0*/  LOP3.LUT R62, R19, 0x1, RZ, 0xfc, !PT ;  /* 0x00000001133e7812 */ /* 0x000fe200078efcff */
[----:B------:R-:W-:Y:S01]  /*0ef0*/  UIADD3 UR4, UR4, 0x1f, URZ ;  /* 0x0000001f04047890 */ /* 0x000fe2000fffe03f */
[----:B------:R-:W-:Y:S01]  /*0f00*/  UMOV UR38, URZ ;  /* 0x0000003f00267c82 */ /* 0x000fe20008000000 */
[----:B------:R-:W-:Y:S02]  /*0f10*/  UMOV UR39, URZ ;  /* 0x0000003f00277c82 */ /* 0x000fe40008000000 */
[----:B------:R-:W-:-:S04]  /*0f20*/  USHF.R.S32.HI UR5, URZ, 0x1f, UR4 ;  /* 0x0000001f3f057899 */ /* 0x000fc80008011404 */
[----:B------:R-:W-:-:S04]  /*0f30*/  ULEA.HI UR5, UR5, UR4, URZ, 0x5 ;  /* 0x0000000405057291 */ /* 0x000fc8000f8f283f */
[----:B------:R-:W-:-:S12]  /*0f40*/  USHF.R.S32.HI UR40, URZ, 0x5, UR5 ;  /* 0x000000053f287899 */ /* 0x000fd80008011405 */
.L_x_94:
[----:B------:R-:W-:Y:S01]  /*0f50*/  LOP3.LUT R0, R18, 0x80, RZ, 0xc0, !PT ;  /* 0x0000008012007812 */ /* 0x000fe200078ec0ff */
[----:B--2---:R-:W2:Y:S01]  /*0f60*/  S2UR UR7, SR_CgaCtaId ;  /* 0x00000000000779c3 */ /* 0x004ea20000008800 */
[----:B------:R-:W-:Y:S02]  /*0f70*/  UMOV UR6, 0x400 ;  /* 0x0000040000067882 */ /* 0x000fe40000000000 */
[----:B------:R-:W-:-:S06]  /*0f80*/  SHF.R.U32.HI R0, RZ, 0x7, R0 ;  /* 0x00000007ff007819 */ /* 0x000fcc0000011600 */
[----:B---3--:R-:W3:Y:S01]  /*0f90*/  SHFL.IDX PT, R0, R0, RZ, 0x1f ;  /* 0x00001fff00007589 */ /* 0x008ee200000e0000 */
[----:B--2---:R-:W-:Y:S01]  /*0fa0*/  ULEA UR42, UR7, UR6, 0x18 ;  /* 0x00000006072a7291 */ /* 0x004fe2000f8ec03f */
[----:B---3--:R-:W-:-:S13]  /*0fb0*/  R2UR UR4, R0 ;  /* 0x00000000000472ca */ /* 0x008fda00000e0000 */
[----:B------:R-:W-:-:S04]  /*0fc0*/  ULEA.HI UR5, UR4, UR4, URZ, 0x1 ;  /* 0x0000000404057291 */ /* 0x000fc8000f8f083f */
[----:B------:R-:W-:-:S04]  /*0fd0*/  ULOP3.LUT UR5, UR5, 0xffffe, URZ, 0xc0, !UPT ;  /* 0x000ffffe05057892 */ /* 0x000fc8000f8ec03f */
[----:B------:R-:W-:-:S03]  /*0fe0*/  UIADD3 UR5, UR4, -UR5, URZ ;  /* 0x8000000504057290 */ /* 0x000fc6000fffe03f */
[----:B------:R-:W-:Y:S01]  /*0ff0*/  ULDC UR4, c[0x0][0x28c] ;  /* 0x0000a30000047ab9 */ /* 0x000fe20000000800 */
[----:B------:R-:W-:Y:S01]  /*1000*/  ULEA UR5, UR5, UR42, 0xc ;  /* 0x0000002a05057291 */ /* 0x000fe2000f8e603f */
[----:B------:R-:W-:-:S03]  /*1010*/  ISETP.LT.AND P0, PT, RZ, UR4, PT ;  /* 0x00000004ff007c0c */ /* 0x000fc6000bf01270 */
[----:B------:R-:W-:-:S04]  /*1020*/  UIADD3 UR5, UR5, 0x100, URZ ;  /* 0x0000010005057890 */ /* 0x000fc8000fffe03f */
[----:B------:R-:W-:-:S04]  /*1030*/  USHF.R.U32.HI UR5, URZ, 0x4, UR5 ;  /* 0x000000043f057899 */ /* 0x000fc80008011605 */
[----:B------:R-:W-:Y:S02]  /*1040*/  ULOP3.LUT UR41, UR5, 0x3fff, URZ, 0xc0, !UPT ;  /* 0x00003fff05297892 */ /* 0x000fe4000f8ec03f */
[----:B-1--45:R-:W-:Y:S10]  /*1050*/  @P0 BRA `(.L_x_13) ;  /* 0x0000000000400947 */ /* 0x032ff40003800000 */
[----:B------:R-:W-:Y:S01]  /*1060*/  MOV R0, 0x0 ;  /* 0x0000000000007802 */ /* 0x000fe20000000f00 */
[----:B------:R-:W-:Y:S01]  /*1070*/  ULDC.64 UR4, c[0x4][0x68] ;  /* 0x01001a0000047ab9 */ /* 0x000fe20000000a00 */
[----:B------:R-:W-:Y:S01]  /*1080*/  ULDC.64 UR6, c[0x4][0x8] ;  /* 0x0100020000067ab9 */ /* 0x000fe20000000a00 */
[----:B01----:R-:W-:Y:S01]  /*1090*/  IMAD.U32 R4, RZ, RZ, UR4 ;  /* 0x00000004ff047e24 */ /* 0x003fe2000f8e00ff */
[----:B------:R0:W1:Y:S01]  /*10a0*/  LDC.64 R14, c[0x4][R0] ;  /* 0x01000000000e7b82 */ /* 0x0000620000000a00 */
[----:B------:R-:W-:Y:S01]  /*10b0*/  IMAD.U32 R5, RZ, RZ, UR5 ;  /* 0x00000005ff057e24 */ /* 0x000fe2000f8e00ff */
[----:B------:R-:W-:Y:S01]  /*10c0*/  ULDC.64 UR4, c[0x4][0x70] ;  /* 0x01001c0000047ab9 */ /* 0x000fe20000000a00 */
[----:B------:R-:W-:Y:S02]  /*10d0*/  IMAD.U32 R10, RZ, RZ, UR6 ;  /* 0x00000006ff0a7e24 */ /* 0x000fe4000f8e00ff */
[----:B------:R-:W-:Y:S02]  /*10e0*/  IMAD.U32 R6, RZ, RZ, UR4 ;  /* 0x00000004ff067e24 */ /* 0x000fe4000f8e00ff */
[----:B------:R-:W-:-:S02]  /*10f0*/  IMAD.U32 R7, RZ, RZ, UR5 ;  /* 0x00000005ff077e24 */ /* 0x000fc4000f8e00ff */
[----:B------:R-:W-:Y:S02]  /*1100*/  IMAD.U32 R11, RZ, RZ, UR7 ;  /* 0x00000007ff0b7e24 */ /* 0x000fe4000f8e00ff */
[----:B------:R-:W-:Y:S02]  /*1110*/  IMAD.MOV.U32 R8, RZ, RZ, 0x1e1 ;  /* 0x000001e1ff087424 */ /* 0x000fe400078e00ff */
[----:B------:R-:W-:Y:S02]  /*1120*/  IMAD.MOV.U32 R12, RZ, RZ, 0x1 ;  /* 0x00000001ff0c7424 */ /* 0x000fe400078e00ff */
[----:B0-----:R-:W-:-:S07]  /*1130*/  IMAD.MOV.U32 R13, RZ, RZ, RZ ;  /* 0x000000ffff0d7224 */ /* 0x001fce00078e00ff */
[----:B------:R-:W-:-:S07]  /*1140*/  LEPC R20, `(.L_x_13) ;  /* 0x000000001014794e */ /* 0x000fce0000000000 */
[----:B-1---5:R-:W-:Y:S05]  /*1150*/  CALL.ABS.NOINC R14 ;  /* 0x000000000e007343 */ /* 0x022fea0003c00000 */
.L_x_13:
[----:B------:R-:W-:-:S13]  /*1160*/  ISETP.NE.AND P0, PT, R62, 0x3, PT ;  /* 0x000000033e00780c */ /* 0x000fda0003f05270 */
[----:B------:R-:W-:Y:S05]  /*1170*/  @!P0 BRA `(.L_x_14) ;  /* 0x0000000000048947 */ /* 0x000fea0003800000 */
[----:B------:R-:W-:Y:S01]  /*1180*/  BPT.TRAP 0x1 ;  /* 0x000000040000795c */ /* 0x000fe20000300000 */
.L_x_14:
[----:B------:R-:W-:Y:S02]  /*1190*/  IMAD.U32 R3, RZ, RZ, UR39 ;  /* 0x00000027ff037e24 */ /* 0x000fe4000f8e00ff */
[----:B------:R-:W-:-:S03]  /*11a0*/  IMAD.U32 R0, RZ, RZ, UR38 ;  /* 0x00000026ff007e24 */ /* 0x000fc6000f8e00ff */
[----:B------:R-:W-:Y:S02]  /*11b0*/  LEA R3, R3, UR42, 0x3 ;  /* 0x0000002a03037c11 */ /* 0x000fe4000f8e18ff */
[----:B------:R-:W-:-:S04]  /*11c0*/  SHF.L.U32 R0, R0, 0x1f, RZ ;  /* 0x0000001f00007819 */ /* 0x000fc800000006ff */
[----:B------:R2:W3:Y:S01]  /*11d0*/  SYNCS.PHASECHK.TRANS64.TRYWAIT P1, [R3+URZ], R0 ;  /* 0x00000000030075a7 */ /* 0x0004e2000802017f */
[----:B------:R-:W-:Y:S05]  /*11e0*/  @!P0 BRA `(.L_x_15) ;  /* 0x0000000000048947 */ /* 0x000fea0003800000 */
[----:B------:R-:W-:Y:S01]  /*11f0*/  BPT.TRAP 0x1 ;  /* 0x000000040000795c */ /* 0x000fe20000300000 */
.L_x_15:
[----:B---3--:R-:W-:Y:S05]  /*1200*/  @P1 BRA `(.L_x_16) ;  /* 0x0000000000081947 */ /* 0x008fea0003800000 */
[----:B------:R-:W3:Y:S02]  /*1210*/  SYNCS.PHASECHK.TRANS64.TRYWAIT P1, [R3+URZ], R0 ;  /* 0x00000000030075a7 */ /* 0x000ee4000802017f */
[----:B---3--:R-:W-:Y:S05]  /*1220*/  @!P1 BRA `(.L_x_17) ;  /* 0x00000048003c9947 */ /* 0x008fea0003800000 */
.L_x_16:
[----:B------:R-:W-:-:S04]  /*1230*/  UISETP.LT.AND UP0, UPT, UR40, 0x1, UPT ;  /* 0x000000012800788c */ /* 0x000fc8000bf01270 */
[----:B------:R-:W-:-:S04]  /*1240*/  USEL UR4, UR40, 0x1, UP0 ;  /* 0x0000000128047887 */ /* 0x000fc80008000000 */
[----:B------:R-:W-:-:S06]  /*1250*/  UIADD3 UR4, UR40, -UR4, URZ ;  /* 0x8000000428047290 */ /* 0x000fcc000fffe03f */
[----:B--23--:R-:W-:Y:S01]  /*1260*/  IMAD.U32 R0, RZ, RZ, UR4 ;  /* 0x00000004ff007e24 */ /* 0x00cfe2000f8e00ff */
[----:B------:R-:W-:Y:S05]  /*1270*/  WARPSYNC.ALL ;  /* 0x0000000000007948 */ /* 0x000fea0003800000 */
[----:B------:R-:W-:Y:S01]  /*1280*/  ISETP.GE.AND P1, PT, R0, 0x1, PT ;  /* 0x000000010000780c */ /* 0x000fe20003f26270 */
[----:B------:R-:W-:Y:S01]  /*1290*/  UIADD3 UR4, UR42, 0xa100, URZ ;  /* 0x0000a1002a047890 */ /* 0x000fe2000fffe03f */
[----:B------:R-:W-:Y:S01]  /*12a0*/  WARPGROUP.ARRIVE ;  /* 0x00000000000079c5 */ /* 0x000fe20000000000 */
[----:B------:R-:W-:Y:S02]  /*12b0*/  ULOP3.LUT UR41, UR41, 0x10000, URZ, 0xfc, !UPT ;  /* 0x0001000029297892 */ /* 0x000fe4000f8efc3f */
[----:B------:R-:W-:Y:S01]  /*12c0*/  USHF.R.U32.HI UR4, URZ, 0x4, UR4 ;  /* 0x000000043f047899 */ /* 0x000fe20008011604 */
[----:B------:R-:W-:Y:S01]  /*12d0*/  UMOV UR5, 0x80000020 ;  /* 0x8000002000057882 */ /* 0x000fe20000000000 */
[----:B------:R-:W-:-:S02]  /*12e0*/  UMOV UR7, 0x80000020 ;  /* 0x8000002000077882 */ /* 0x000fc40000000000 */
[----:B------:R-:W-:-:S04]  /*12f0*/  ULOP3.LUT UR4, UR4, 0x3fff, URZ, 0xc0, !UPT ;  /* 0x00003fff04047892 */ /* 0x000fc8000f8ec03f */
[----:B------:R-:W-:Y:S02]  /*1300*/  ULOP3.LUT UR10, UR4, 0x10000, URZ, 0xfc, !UPT ;  /* 0x00010000040a7892 */ /* 0x000fe4000f8efc3f */
[----:B------:R-:W-:Y:S02]  /*1310*/  ULEA UR4, UR39, UR41, 0x9 ;  /* 0x0000002927047291 */ /* 0x000fe4000f8e483f */
[----:B------:R-:W-:-:S09]  /*1320*/  ULEA UR6, UR39, UR10, 0x8 ;  /* 0x0000000a27067291 */ /* 0x000fd2000f8e403f */
[----:B------:R-:W-:Y:S01]  /*1330*/  HGMMA.64x64x16.F32.BF16 R24, gdesc[UR4], RZ, !UPT, gsb0 ;  /* 0x00e00000041879f0 */ /* 0x000fe2000c0018ff */
[----:B------:R-:W-:Y:S02]  /*1340*/  UIADD3 UR4, UR4, 0x2, URZ ;  /* 0x0000000204047890 */ /* 0x000fe4000fffe03f */
[----:B------:R-:W-:Y:S01]  /*1350*/  UIADD3 UR6, UR6, 0x2, URZ ;  /* 0x0000000206067890 */ /* 0x000fe2000fffe03f */
[----:B------:R-:W-:Y:S01]  /*1360*/  UMOV UR5, 0x80000020 ;  /* 0x8000002000057882 */ /* 0x000fe20000000000 */
[----:B------:R-:W-:Y:S01]  /*1370*/  UMOV UR7, 0x80000020 ;  /* 0x8000002000077882 */ /* 0x000fe20000000000 */
[----:B------:R-:W-:Y:S02]  /*1380*/  WARPGROUP.DEPBAR.LE gsb0, 0x0 ;  /* 0x00008000000079c5 */ /* 0x000fe40000010000 */
[----:B------:R-:W-:-:S06]  /*1390*/  WARPGROUP.ARRIVE ;  /* 0x00000000000079c5 */ /* 0x000fcc0000000000 */
[----:B------:R-:W-:Y:S03]  /*13a0*/  HGMMA.64x64x16.F32.BF16 R24, gdesc[UR4], R24, gsb0 ;  /* 0x00e00000041879f0 */ /* 0x000fe60008001818 */
[----:B------:R-:W-:Y:S02]  /*13b0*/  WARPGROUP.DEPBAR.LE gsb0, 0x0 ;  /* 0x00008000000079c5 */ /* 0x000fe40000010000 */
[----:B------:R-:W-:Y:S05]  /*13c0*/  @!P1 BRA `(.L_x_18) ;  /* 0x0000000000d89947 */ /* 0x000fea0003800000 */
[----:B------:R-:W-:Y:S02]  /*13d0*/  UIADD3 UR4, UR39, 0x1, URZ ;  /* 0x0000000127047890 */ /* 0x000fe4000fffe03f */
[----:B------:R-:W-:Y:S02]  /*13e0*/  UMOV UR9, UR39 ;  /* 0x0000002700097c82 */ /* 0x000fe40008000000 */
[----:B------:R-:W-:-:S04]  /*13f0*/  UISETP.NE.AND UP0, UPT, UR4, 0x5, UPT ;  /* 0x000000050400788c */ /* 0x000fc8000bf05270 */
[----:B------:R-:W-:Y:S02]  /*1400*/  USEL UR5, URZ, 0x1, UP0 ;  /* 0x000000013f057887 */ /* 0x000fe40008000000 */
[----:B------:R-:W-:Y:S02]  /*1410*/  USEL UR8, UR4, URZ, UP0 ;  /* 0x0000003f04087287 */ /* 0x000fe40008000000 */
[----:B------:R-:W-:-:S06]  /*1420*/  ULOP3.LUT UR5, UR38, UR5, URZ, 0x3c, !UPT ;  /* 0x0000000526057292 */ /* 0x000fcc000f8e3c3f */
[----:B01----:R-:W-:-:S07]  /*1430*/  IMAD.U32 R5, RZ, RZ, UR5 ;  /* 0x00000005ff057e24 */ /* 0x003fce000f8e00ff */
.L_x_25:
[----:B01----:R-:W-:Y:S05]  /*1440*/  @!P0 BRA `(.L_x_19) ;  /* 0x0000000000048947 */ /* 0x003fea0003800000 */
[----:B------:R-:W-:Y:S01]  /*1450*/  BPT.TRAP 0x1 ;  /* 0x000000040000795c */ /* 0x000fe20000300000 */
.L_x_19:
[----:B------:R-:W0:Y:S01]  /*1460*/  S2UR UR5, SR_CgaCtaId ;  /* 0x00000000000579c3 */ /* 0x000e220000008800 */
[----:B------:R-:W-:Y:S01]  /*1470*/  UMOV UR4, 0x400 ;  /* 0x0000040000047882 */ /* 0x000fe20000000000 */
[----:B------:R-:W-:Y:S01]  /*1480*/  SHF.L.U32 R3, R5, 0x1f, RZ ;  /* 0x0000001f05037819 */ /* 0x000fe200000006ff */
[----:B0-----:R-:W-:-:S04]  /*1490*/  ULEA UR11, UR5, UR4, 0x18 ;  /* 0x00000004050b7291 */ /* 0x001fc8000f8ec03f */
[----:B------:R-:W-:-:S09]  /*14a0*/  ULEA UR4, UR8, UR11, 0x3 ;  /* 0x0000000b08047291 */ /* 0x000fd2000f8e183f */
[----:B------:R0:W1:Y:S01]  /*14b0*/  SYNCS.PHASECHK.TRANS64.TRYWAIT P1, [UR4], R3 ;  /* 0x00000003ff0075a7 */ /* 0x0000620008020144 */
[----:B------:R-:W-:Y:S05]  /*14c0*/  @!P0 BRA `(.L_x_20) ;  /* 0x0000000000048947 */ /* 0x000fea0003800000 */
[----:B------:R-:W-:Y:S01]  /*14d0*/  BPT.TRAP 0x1 ;  /* 0x000000040000795c */ /* 0x000fe20000300000 */
.L_x_20:
[----:B-1----:R-:W-:Y:S05]  /*14e0*/  @P1 BRA `(.L_x_21) ;  /* 0x0000000000081947 */ /* 0x002fea0003800000 */
[----:B------:R-:W1:Y:S02]  /*14f0*/  SYNCS.PHASECHK.TRANS64.TRYWAIT P1, [UR4], R3 ;  /* 0x00000003ff0075a7 */ /* 0x000e640008020144 */
[----:B-1----:R-:W-:Y:S05]  /*1500*/  @!P1 BRA `(.L_x_22) ;  /* 0x0000004400989947 */ /* 0x002fea0003800000 */
.L_x_21:
[----:B------:R-:W-:Y:S01]  /*1510*/  ULEA UR4, UR8, UR41, 0x9 ;  /* 0x0000002908047291 */ /* 0x000fe2000f8e483f */
[----:B------:R-:W-:Y:S01]  /*1520*/  WARPGROUP.ARRIVE ;  /* 0x00000000000079c5 */ /* 0x000fe20000000000 */
[----:B------:R-:W-:Y:S01]  /*1530*/  ULEA UR6, UR8, UR10, 0x8 ;  /* 0x0000000a08067291 */ /* 0x000fe2000f8e403f */
[----:B------:R-:W-:Y:S01]  /*1540*/  UMOV UR5, 0x80000020 ;  /* 0x8000002000057882 */ /* 0x000fe20000000000 */
[----:B------:R-:W-:-:S07]  /*1550*/  UMOV UR7, 0x80000020 ;  /* 0x8000002000077882 */ /* 0x000fce0000000000 */
[----:B------:R-:W-:Y:S01]  /*1560*/  HGMMA.64x64x16.F32.BF16 R24, gdesc[UR4], R24, gsb0 ;  /* 0x00e00000041879f0 */ /* 0x000fe20008001818 */
        /* <DEDUP_REMOVED lines=9> */
[----:B------:R-:W-:Y:S01]  /*1600*/  BPT.TRAP 0x1 ;  /* 0x000000040000795c */ /* 0x000fe20000300000 */
.L_x_23:
[----:B------:R-:W-:Y:S01]  /*1610*/  ULEA UR4, UR9, UR11, 0x3 ;  /* 0x0000000b09047291 */ /* 0x000fe2000f8e183f */
[----:B------:R-:W-:-:S03]  /*1620*/  ISETP.GT.U32.AND P1, PT, R19, 0x1, PT ;  /* 0x000000011300780c */ /* 0x000fc60003f24070 */
[----:B------:R-:W-:-:S04]  /*1630*/  UIADD3 UR4, UR4, 0x28, URZ ;  /* 0x0000002804047890 */ /* 0x000fc8000fffe03f */
[----:B------:R-:W-:-:S09]  /*1640*/  UPRMT UR4, URZ, 0x654, UR4 ;  /* 0x000006543f047896 */ /* 0x000fd20008000004 */
[----:B------:R-:W-:Y:S01]  /*1650*/  SYNCS.ARRIVE.TRANS64.RED.A1T0 RZ, [UR4], RZ ;  /* 0x000000ffffff79a7 */ /* 0x000fe20008100404 */
[----:B------:R-:W-:Y:S05]  /*1660*/  @P1 BRA `(.L_x_24) ;  /* 0x0000000000041947 */ /* 0x000fea0003800000 */
[----:B------:R-:W-:Y:S01]  /*1670*/  BPT.TRAP 0x1 ;  /* 0x000000040000795c */ /* 0x000fe20000300000 */
.L_x_24:
[----:B------:R-:W-:Y:S01]  /*1680*/  UIADD3 UR8, UR8, 0x1, URZ ;  /* 0x0000000108087890 */ /* 0x000fe2000fffe03f */
[C---:B------:R-:W-:Y:S01]  /*1690*/  ISETP.GT.AND P1, PT, R0.reuse, 0x1, PT ;  /* 0x000000010000780c */ /* 0x040fe20003f24270 */
[----:B------:R-:W-:Y:S01]  /*16a0*/  UIADD3 UR9, UR9, 0x1, URZ ;  /* 0x0000000109097890 */ /* 0x000fe2000fffe03f */
[----:B------:R-:W-:Y:S01]  /*16b0*/  VIADD R0, R0, 0xffffffff ;  /* 0xffffffff00007836 */ /* 0x000fe20000000000 */
[----:B------:R-:W-:Y:S02]  /*16c0*/  UISETP.NE.AND UP0, UPT, UR8, 0x5, UPT ;  /* 0x000000050800788c */ /* 0x000fe4000bf05270 */
[----:B------:R-:W-:Y:S02]  /*16d0*/  UISETP.NE.AND UP1, UPT, UR9, 0x5, UPT ;  /* 0x000000050900788c */ /* 0x000fe4000bf25270 */
[----:B------:R-:W-:Y:S02]  /*16e0*/  USEL UR4, URZ, 0x1, UP0 ;  /* 0x000000013f047887 */ /* 0x000fe40008000000 */
[----:B------:R-:W-:-:S02]  /*16f0*/  USEL UR8, UR8, URZ, UP0 ;  /* 0x0000003f08087287 */ /* 0x000fc40008000000 */
[----:B------:R-:W-:Y:S02]  /*1700*/  USEL UR9, UR9, URZ, UP1 ;  /* 0x0000003f09097287 */ /* 0x000fe40008800000 */
[----:B------:R-:W-:Y:S01]  /*1710*/  LOP3.LUT R5, R5, UR4, RZ, 0x3c, !PT ;  /* 0x0000000405057c12 */ /* 0x000fe2000f8e3cff */
[----:B------:R-:W-:Y:S09]  /*1720*/  @P1 BRA `(.L_x_25) ;  /* 0xfffffffc00441947 */ /* 0x000ff2000383ffff */
.L_x_18:
[----:B------:R-:W2:Y:S02]  /*1730*/  LDC R0, c[0x0][0x28c] ;  /* 0x0000a300ff007b82 */ /* 0x000ea40000000800 */
[----:B--2---:R-:W-:-:S13]  /*1740*/  ISETP.GE.AND P1, PT, R0, 0x1, PT ;  /* 0x000000010000780c */ /* 0x004fda0003f26270 */
[----:B------:R-:W-:Y:S05]  /*1750*/  @!P1 BRA `(.L_x_26) ;  /* 0x0000000000489947 */ /* 0x000fea0003800000 */
[----:B------:R-:W-:Y:S05]  /*1760*/  @!P0 BRA `(.L_x_27) ;  /* 0x0000000000048947 */ /* 0x000fea0003800000 */
[----:B------:R-:W-:Y:S01]  /*1770*/  BPT.TRAP 0x1 ;  /* 0x000000040000795c */ /* 0x000fe20000300000 */
.L_x_27:
[----:B------:R-:W2:Y:S01]  /*1780*/  S2UR UR7, SR_CgaCtaId ;  /* 0x00000000000779c3 */ /* 0x000ea20000008800 */
[----:B------:R-:W-:Y:S01]  /*1790*/  UISETP.LT.AND UP0, UPT, UR40, 0x1, UPT ;  /* 0x000000012800788c */ /* 0x000fe2000bf01270 */
[----:B------:R-:W-:-:S03]  /*17a0*/  ISETP.GT.U32.AND P0, PT, R19, 0x1, PT ;  /* 0x000000011300780c */ /* 0x000fc60003f04070 */
[----:B------:R-:W-:-:S04]  /*17b0*/  USEL UR6, UR40, 0x1, UP0 ;  /* 0x0000000128067887 */ /* 0x000fc80008000000 */
[----:B------:R-:W-:-:S04]  /*17c0*/  UIADD3 UR6, UR39, UR40, -UR6 ;  /* 0x0000002827067290 */ /* 0x000fc8000fffe806 */
[----:B------:R-:W-:-:S04]  /*17d0*/  UIMAD.WIDE.U32 UR4, UR6, -0x33333333, URZ ;  /* 0xcccccccd060478a5 */ /* 0x000fc8000f8e003f */
[----:B------:R-:W-:-:S03]  /*17e0*/  USHF.R.U32.HI UR4, URZ, 0x2, UR5 ;  /* 0x000000023f047899 */ /* 0x000fc60008011605 */
[----:B------:R-:W-:Y:S01]  /*17f0*/  UMOV UR5, 0x400 ;  /* 0x0000040000057882 */ /* 0x000fe20000000000 */
[----:B------:R-:W-:Y:S02]  /*1800*/  UIMAD UR6, UR4, -0x5, UR6 ;  /* 0xfffffffb040678a4 */ /* 0x000fe4000f8e0206 */
[----:B--2---:R-:W-:-:S04]  /*1810*/  ULEA UR5, UR7, UR5, 0x18 ;  /* 0x0000000507057291 */ /* 0x004fc8000f8ec03f */
[----:B------:R-:W-:-:S04]  /*1820*/  ULEA UR6, UR6, UR5, 0x3 ;  /* 0x0000000506067291 */ /* 0x000fc8000f8e183f */
[----:B------:R-:W-:-:S04]  /*1830*/  UIADD3 UR6, UR6, 0x28, URZ ;  /* 0x0000002806067890 */ /* 0x000fc8000fffe03f */
[----:B------:R-:W-:-:S09]  /*1840*/  UPRMT UR6, URZ, 0x654, UR6 ;  /* 0x000006543f067896 */ /* 0x000fd20008000006 */
[----:B------:R-:W-:Y:S01]  /*1850*/  SYNCS.ARRIVE.TRANS64.RED.A1T0 RZ, [UR6], RZ ;  /* 0x000000ffffff79a7 */ /* 0x000fe20008100406 */
[----:B------:R-:W-:Y:S05]  /*1860*/  @P0 BRA `(.L_x_26) ;  /* 0x0000000000040947 */ /* 0x000fea0003800000 */
[----:B------:R-:W-:Y:S01]  /*1870*/  BPT.TRAP 0x1 ;  /* 0x000000040000795c */ /* 0x000fe20000300000 */
.L_x_26:
[----:B------:R-:W2:Y:S01]  /*1880*/  LDC R6, c[0x0][0x288] ;  /* 0x0000a200ff067b82 */ /* 0x000ea20000000800 */
[C---:B01----:R-:W-:Y:S01]  /*1890*/  LOP3.LUT R5, R18.reuse, 0x3, RZ, 0xc0, !PT ;  /* 0x0000000312057812 */ /* 0x043fe200078ec0ff */
[----:B------:R-:W-:Y:S01]  /*18a0*/  IMAD.SHL.U32 R59, R59, 0x40, RZ ;  /* 0x000000403b3b7824 */ /* 0x000fe200078e00ff */
[----:B------:R-:W-:Y:S01]  /*18b0*/  UIADD3 UR39, UR40, UR39, URZ ;  /* 0x0000002728277290 */ /* 0x000fe2000fffe03f */
[----:B------:R-:W-:Y:S01]  /*18c0*/  SHF.R.U32.HI R3, RZ, 0x2, R18 ;  /* 0x00000002ff037819 */ /* 0x000fe20000011612 */
[C---:B------:R-:W-:Y:S01]  /*18d0*/  IMAD.SHL.U32 R10, R18.reuse, 0x2, RZ ;  /* 0x00000002120a7824 */ /* 0x040fe200078e00ff */
[----:B------:R-:W-:Y:S01]  /*18e0*/  LOP3.LUT R4, R18, 0x60, RZ, 0xc0, !PT ;  /* 0x0000006012047812 */ /* 0x000fe200078ec0ff */
[----:B------:R-:W-:Y:S01]  /*18f0*/  UISETP.GT.U32.AND UP0, UPT, UR39, 0x4, UPT ;  /* 0x000000042700788c */ /* 0x000fe2000bf04070 */
[----:B------:R-:W-:Y:S01]  /*1900*/  LOP3.LUT R0, R22, 0x1, RZ, 0xc0, !PT ;  /* 0x0000000116007812 */ /* 0x000fe200078ec0ff */
[----:B------:R-:W-:Y:S01]  /*1910*/  ULDC UR7, c[0x0][0x284] ;  /* 0x0000a10000077ab9 */ /* 0x000fe20000000800 */
[----:B------:R-:W-:Y:S01]  /*1920*/  LOP3.LUT R3, R3, 0x7, RZ, 0xc0, !PT ;  /* 0x0000000703037812 */ /* 0x000fe200078ec0ff */
[----:B------:R-:W-:Y:S01]  /*1930*/  UISETP.LT.U32.AND UP0, UPT, UR40, 0x5, UP0 ;  /* 0x000000052800788c */ /* 0x000fe20008701070 */
[----:B------:R-:W-:Y:S01]  /*1940*/  SHF.R.U32.HI R4, RZ, 0x1, R4 ;  /* 0x00000001ff047819 */ /* 0x000fe20000011604 */
[----:B------:R-:W-:Y:S01]  /*1950*/  IMAD.SHL.U32 R8, R0, 0x40, RZ ;  /* 0x0000004000087824 */ /* 0x000fe200078e00ff */
[----:B------:R-:W-:Y:S01]  /*1960*/  UISETP.GE.U32.AND UP1, UPT, UR40, 0x5, UPT ;  /* 0x000000052800788c */ /* 0x000fe2000bf26070 */
[----:B------:R-:W-:Y:S01]  /*1970*/  SHF.R.S32.HI R15, RZ, 0x1f, R57 ;  /* 0x0000001fff0f7819 */ /* 0x000fe20000011439 */
[----:B------:R-:W-:Y:S01]  /*1980*/  ULDC.64 UR8, c[0x0][0x5d0] ;  /* 0x0001740000087ab9 */ /* 0x000fe20000000a00 */
[--C-:B------:R-:W-:Y:S01]  /*1990*/  IADD3 R7, RZ, -R4, -R3.reuse ;  /* 0x80000004ff077210 */ /* 0x100fe20007ffe803 */
[----:B------:R-:W-:Y:S01]  /*19a0*/  UIMAD.WIDE.U32 UR4, UR39, -0x33333333, URZ ;  /* 0xcccccccd270478a5 */ /* 0x000fe2000f8e003f */
[C---:B------:R-:W-:Y:S01]  /*19b0*/  LOP3.LUT R10, R59.reuse, 0x6, R10, 0xf8, !PT ;  /* 0x000000063b0a7812 */ /* 0x040fe200078ef80a */
[----:B------:R-:W-:Y:S01]  /*19c0*/  USEL UR6, URZ, 0x1, !UP0 ;  /* 0x000000013f067887 */ /* 0x000fe2000c000000 */
[----:B------:R-:W-:Y:S01]  /*19d0*/  LOP3.LUT R3, R8, 0x40, R3, 0xe2, !PT ;  /* 0x0000004008037812 */ /* 0x000fe200078ee203 */
[C---:B------:R-:W-:Y:S01]  /*19e0*/  IMAD.WIDE R8, R58.reuse, 0x80, RZ ;  /* 0x000000803a087825 */ /* 0x040fe200078e02ff */
[----:B------:R-:W-:Y:S01]  /*19f0*/  SHF.R.S32.HI R11, RZ, 0x1f, R10 ;  /* 0x0000001fff0b7819 */ /* 0x000fe2000001140a */
[----:B------:R-:W-:Y:S01]  /*1a00*/  USHF.R.U32.HI UR4, URZ, 0x2, UR5 ;  /* 0x000000023f047899 */ /* 0x000fe20008011605 */
[----:B--2---:R-:W-:Y:S01]  /*1a10*/  ISETP.GE.AND P0, PT, R59, R6, PT ;  /* 0x000000063b00720c */ /* 0x004fe20003f06270 */
[----:B------:R-:W-:Y:S01]  /*1a20*/  IMAD R12, R5, -0x2, R6 ;  /* 0xfffffffe050c7824 */ /* 0x000fe200078e0206 */
[----:B------:R-:W-:Y:S01]  /*1a30*/  ULOP3.LUT UR38, UR38, UR6, URZ, 0x3c, !UPT ;  /* 0x0000000626267292 */ /* 0x000fe2000f8e3c3f */
[----:B------:R-:W-:Y:S01]  /*1a40*/  IMAD.SHL.U32 R5, R58, 0x80, RZ ;  /* 0x000000803a057824 */ /* 0x000fe200078e00ff */
[----:B------:R-:W-:Y:S01]  /*1a50*/  LOP3.LUT R73, R8, R3, R4, 0xfe, !PT ;  /* 0x0000000308497212 */ /* 0x000fe200078efe04 */
[----:B------:R-:W-:Y:S01]  /*1a60*/  IMAD R6, R15, UR8, RZ ;  /* 0x000000080f067c24 */ /* 0x000fe2000f8e02ff */
[----:B------:R-:W-:Y:S01]  /*1a70*/  UIMAD UR39, UR4, -0x5, UR39 ;  /* 0xfffffffb042778a4 */ /* 0x000fe2000f8e0227 */
[----:B------:R-:W-:Y:S01]  /*1a80*/  IMAD R0, R0, -0x40, R7 ;  /* 0xffffffc000007824 */ /* 0x000fe200078e0207 */
[----:B------:R-:W-:Y:S01]  /*1a90*/  ISETP.GE.OR P0, PT, R5, UR7, P0 ;  /* 0x0000000705007c0c */ /* 0x000fe20008706670 */
[C---:B------:R-:W-:Y:S01]  /*1aa0*/  IMAD R13, R57.reuse, UR9, R6 ;  /* 0x00000009390d7c24 */ /* 0x040fe2000f8e0206 */
[----:B------:R-:W-:Y:S01]  /*1ab0*/  @UP1 ULOP3.LUT UR38, UR38, 0x1, UR4, 0x78, !UPT ;  /* 0x0000000126261892 */ /* 0x000fe2000f8e7804 */
[----:B------:R-:W-:Y:S01]  /*1ac0*/  IMAD.WIDE.U32 R6, R57, UR8, R10 ;  /* 0x0000000839067c25 */ /* 0x000fe2000f8e000a */
[----:B------:R-:W-:-:S03]  /*1ad0*/  IADD3 R3, -R5, UR7, R0 ;  /* 0x0000000705037c10 */ /* 0x000fc6000fffe100 */
[----:B------:R-:W-:Y:S02]  /*1ae0*/  IMAD.IADD R7, R7, 0x1, R13 ;  /* 0x0000000107077824 */ /* 0x000fe400078e020d */
[----:B------:R-:W-:Y:S02]  /*1af0*/  IMAD.IADD R4, R12, 0x1, -R59 ;  /* 0x000000010c047824 */ /* 0x000fe400078e0a3b */
[----:B------:R-:W-:Y:S02]  /*1b00*/  IMAD.MOV.U32 R0, RZ, RZ, -0x1 ;  /* 0xffffffffff007424 */ /* 0x000fe400078e00ff */
[----:B------:R-:W-:Y:S05]  /*1b10*/  @P0 BRA `(.L_x_28) ;  /* 0x0000002000a40947 */ /* 0x000fea0003800000 */
[----:B------:R-:W0:Y:S01]  /*1b20*/  LDC.64 R66, c[0x0][0x5c8] ;  /* 0x00017200ff427b82 */ /* 0x000e220000000a00 */
[----:B-----5:R-:W-:Y:S01]  /*1b30*/  FSETP.NEU.AND P0, PT, R56, RZ, PT ;  /* 0x000000ff3800720b */ /* 0x020fe20003f0d000 */
[----:B------:R-:W-:Y:S01]  /*1b40*/  BSSY B0, `(.L_x_28) ;  /* 0x0000226000007945 */ /* 0x000fe20003800000 */
[----:B------:R-:W-:-:S04]  /*1b50*/  ISETP.GT.AND P2, PT, R4, RZ, PT ;  /* 0x000000ff0400720c */ /* 0x000fc80003f44270 */
[----:B------:R-:W-:Y:S01]  /*1b60*/  ISETP.GT.AND P1, PT, R3, RZ, P2 ;  /* 0x000000ff0300720c */ /* 0x000fe20001724270 */
[-C--:B0-----:R-:W-:Y:S02]  /*1b70*/  IMAD R12, R9, R66.reuse, RZ ;  /* 0x00000042090c7224 */ /* 0x081fe400078e02ff */
[----:B------:R-:W-:-:S04]  /*1b80*/  IMAD.WIDE.U32 R58, R73, R66, R6 ;  /* 0x00000042493a7225 */ /* 0x000fc800078e0006 */
[----:B------:R-:W-:-:S04]  /*1b90*/  IMAD R5, R73, R67, R12 ;  /* 0x0000004349057224 */ /* 0x000fc800078e020c */
[----:B------:R-:W-:Y:S01]  /*1ba0*/  IMAD.IADD R75, R59, 0x1, R5 ;  /* 0x000000013b4b7824 */ /* 0x000fe200078e0205 */
[----:B------:R-:W-:Y:S06]  /*1bb0*/  @!P0 BRA `(.L_x_29) ;  /* 0x0000001400e88947 */ /* 0x000fec0003800000 */
[----:B------:R-:W0:Y:S01]  /*1bc0*/  LDC.64 R64, c[0x0][0x5b8] ;  /* 0x00016e00ff407b82 */ /* 0x000e220000000a00 */
[----:B------:R-:W-:-:S07]  /*1bd0*/  ULDC.64 UR4, c[0x0][0x5c0] ;  /* 0x0001700000047ab9 */ /* 0x000fce0000000a00 */
[----:B------:R-:W1:Y:S08]  /*1be0*/  LDC.64 R68, c[0x0][0x5b0] ;  /* 0x00016c00ff447b82 */ /* 0x000e700000000a00 */
[----:B------:R-:W2:Y:S01]  /*1bf0*/  LDC.64 R70, c[0x0][0x5a8] ;  /* 0x00016a00ff467b82 */ /* 0x000ea20000000a00 */
[-C--:B0-----:R-:W-:Y:S02]  /*1c00*/  IMAD R6, R15, R64.reuse, RZ ;  /* 0x000000400f067224 */ /* 0x081fe400078e02ff */
[----:B------:R-:W-:-:S04]  /*1c10*/  IMAD.WIDE.U32 R60, R57, R64, R10 ;  /* 0x00000040393c7225 */ /* 0x000fc800078e000a */
[----:B------:R-:W-:Y:S02]  /*1c20*/  IMAD R63, R57, R65, R6 ;  /* 0x00000041393f7224 */ /* 0x000fe400078e0206 */
[-C--:B-1----:R-:W-:Y:S02]  /*1c30*/  IMAD R8, R9, R68.reuse, RZ ;  /* 0x0000004409087224 */ /* 0x082fe400078e02ff */
[----:B------:R-:W-:Y:S02]  /*1c40*/  IMAD.IADD R13, R61, 0x1, R63 ;  /* 0x000000013d0d7824 */ /* 0x000fe400078e023f */
[----:B------:R-:W-:Y:S02]  /*1c50*/  IMAD.MOV.U32 R12, RZ, RZ, R60 ;  /* 0x000000ffff0c7224 */ /* 0x000fe400078e003c */
[C---:B------:R-:W-:Y:S02]  /*1c60*/  IMAD R65, R73.reuse, R69, R8 ;  /* 0x0000004549417224 */ /* 0x040fe400078e0208 */
[----:B------:R-:W-:-:S04]  /*1c70*/  IMAD.WIDE.U32 R6, R73, R68, R12 ;  /* 0x0000004449067225 */ /* 0x000fc800078e000c */
[----:B------:R-:W-:Y:S01]  /*1c80*/  IMAD.IADD R5, R7, 0x1, R65 ;  /* 0x0000000107057824 */ /* 0x000fe200078e0241 */
[----:B--2---:R-:W-:-:S04]  /*1c90*/  LEA R14, P0, R6, R70, 0x1 ;  /* 0x00000046060e7211 */ /* 0x004fc800078008ff */
[----:B------:R-:W-:-:S05]  /*1ca0*/  LEA.HI.X R15, R6, R71, R5, 0x1, P0 ;  /* 0x00000047060f7211 */ /* 0x000fca00000f0c05 */
[----:B------:R0:W2:Y:S01]  /*1cb0*/  @P1 LDG.E.LTC128B.U16 R5, desc[UR36][R14.64] ;  /* 0x000000240e051981 */ /* 0x0000a2000c1e1520 */
[----:B------:R-:W-:Y:S01]  /*1cc0*/  LEA R8, P0, R58, UR4, 0x1 ;  /* 0x000000043a087c11 */ /* 0x000fe2000f8008ff */
[----:B------:R-:W-:Y:S01]  /*1cd0*/  IMAD.WIDE.U32 R6, R73, R68, R10 ;  /* 0x0000004449067225 */ /* 0x000fe200078e000a */
[----:B------:R-:W-:Y:S03]  /*1ce0*/  BSSY B1, `(.L_x_30) ;  /* 0x0000012000017945 */ /* 0x000fe60003800000 */
[----:B------:R-:W-:Y:S02]  /*1cf0*/  IMAD.IADD R7, R65, 0x1, R7 ;  /* 0x0000000141077824 */ /* 0x000fe400078e0207 */
[----:B------:R-:W-:Y:S01]  /*1d00*/  IMAD.WIDE.U32 R20, R57, R64, R6 ;  /* 0x0000004039147225 */ /* 0x000fe200078e0006 */
[----:B0-----:R-:W-:-:S03]  /*1d10*/  SHF.L.U64.HI R15, R68, 0x3, R69 ;  /* 0x00000003440f7819 */ /* 0x001fc60000010245 */
[----:B------:R-:W-:Y:S01]  /*1d20*/  IMAD.IADD R7, R63, 0x1, R21 ;  /* 0x000000013f077824 */ /* 0x000fe200078e0215 */
[----:B------:R-:W-:Y:S01]  /*1d30*/  LEA R6, P4, R20, R70, 0x1 ;  /* 0x0000004614067211 */ /* 0x000fe200078808ff */
[----:B------:R-:W-:-:S03]  /*1d40*/  IMAD.SHL.U32 R14, R68, 0x8, RZ ;  /* 0x00000008440e7824 */ /* 0x000fc600078e00ff */
[----:B------:R-:W-:Y:S01]  /*1d50*/  LEA.HI.X R7, R20, R71, R7, 0x1, P4 ;  /* 0x0000004714077211 */ /* 0x000fe200020f0c07 */
[----:B--2---:R-:W-:-:S04]  /*1d60*/  IMAD.U32 R9, R5, 0x10000, RZ ;  /* 0x0001000005097824 */ /* 0x004fc800078e00ff */
[----:B------:R-:W-:-:S04]  /*1d70*/  FMUL R9, R9, R56 ;  /* 0x0000003809097220 */ /* 0x000fc80000400000 */
[----:B------:R-:W-:Y:S01]  /*1d80*/  FFMA R24, R24, R23, R9 ;  /* 0x0000001718187223 */ /* 0x000fe20000000009 */
[----:B------:R-:W-:Y:S02]  /*1d90*/  LEA.HI.X R9, R58, UR5, R75, 0x1, P0 ;  /* 0x000000053a097c11 */ /* 0x000fe400080f0c4b */
[----:B------:R-:W-:Y:S02]  /*1da0*/  ISETP.GT.AND P0, PT, R4, 0x1, PT ;  /* 0x000000010400780c */ /* 0x000fe40003f04270 */
[----:B------:R-:W-:Y:S02]  /*1db0*/  F2FP.BF16.F32.PACK_AB R24, RZ, R24 ;  /* 0x00000018ff18723e */ /* 0x000fe400000010ff */
[----:B------:R-:W-:-:S03]  /*1dc0*/  ISETP.GT.AND P3, PT, R3, RZ, P0 ;  /* 0x000000ff0300720c */ /* 0x000fc60000764270 */
[----:B------:R0:W-:Y:S10]  /*1dd0*/  @P1 STG.E.U16 desc[UR36][R8.64], R24 ;  /* 0x0000001808001986 */ /* 0x0001f4000c101524 */
[----:B------:R-:W-:Y:S05]  /*1de0*/  @!P3 BRA `(.L_x_31) ;  /* 0x000000000004b947 */ /* 0x000fea0003800000 */
[----:B------:R1:W5:Y:S02]  /*1df0*/  LDG.E.LTC128B.U16 R5, desc[UR36][R6.64+0x2] ;  /* 0x0000022406057981 */ /* 0x000364000c1e1520 */
.L_x_31:
[----:B------:R-:W-:Y:S05]  /*1e00*/  BSYNC B1 ;  /* 0x0000000000017941 */ /* 0x000fea0003800000 */
.L_x_30:
[----:B-----5:R-:W-:Y:S01]  /*1e10*/  IMAD.U32 R59, R5, 0x10000, RZ ;  /* 0x00010000053b7824 */ /* 0x020fe200078e00ff */
[----:B------:R-:W-:Y:S01]  /*1e20*/  ISETP.GT.AND P2, PT, R3, 0x8, P2 ;  /* 0x000000080300780c */ /* 0x000fe20001744270 */
[----:B------:R-:W-:Y:S01]  /*1e30*/  IMAD.WIDE.U32 R20, R73, R68, R14 ;  /* 0x0000004449147225 */ /* 0x000fe200078e000e */
[----:B0-----:R-:W-:-:S03]  /*1e40*/  PRMT R24, R5, 0x7610, R24 ;  /* 0x0000761005187816 */ /* 0x001fc60000000018 */
[----:B------:R-:W-:Y:S01]  /*1e50*/  FMUL R12, R59, R56 ;  /* 0x000000383b0c7220 */ /* 0x000fe20000400000 */
[----:B------:R-:W-:Y:S01]  /*1e60*/  IMAD.IADD R65, R65, 0x1, R21 ;  /* 0x0000000141417824 */ /* 0x000fe200078e0215 */
[----:B------:R-:W-:Y:S02]  /*1e70*/  IADD3 R60, P1, R60, R20, RZ ;  /* 0x000000143c3c7210 */ /* 0x000fe40007f3e0ff */
[----:B------:R-:W-:-:S03]  /*1e80*/  FFMA R12, R25, R23, R12 ;  /* 0x00000017190c7223 */ /* 0x000fc6000000000c */
[----:B------:R-:W-:Y:S02]  /*1e90*/  IMAD.X R13, R65, 0x1, R13, P1 ;  /* 0x00000001410d7824 */ /* 0x000fe400008e060d */
[----:B------:R-:W-:Y:S02]  /*1ea0*/  F2FP.BF16.F32.PACK_AB R12, RZ, R12 ;  /* 0x0000000cff0c723e */ /* 0x000fe400000010ff */
[----:B------:R-:W-:Y:S02]  /*1eb0*/  LEA R14, P1, R60, R70, 0x1 ;  /* 0x000000463c0e7211 */ /* 0x000fe400078208ff */
[----:B------:R-:W-:Y:S02]  /*1ec0*/  PRMT R21, R12, 0x7610, R21 ;  /* 0x000076100c157816 */ /* 0x000fe40000000015 */
[----:B------:R-:W-:-:S03]  /*1ed0*/  LEA.HI.X R15, R60, R71, R13, 0x1, P1 ;  /* 0x000000473c0f7211 */ /* 0x000fc600008f0c0d */
[----:B------:R0:W-:Y:S04]  /*1ee0*/  @P3 STG.E.U16 desc[UR36][R8.64+0x2], R21 ;  /* 0x0000021508003986 */ /* 0x0001e8000c101524 */
[----:B------:R-:W2:Y:S01]  /*1ef0*/  @P2 LDG.E.LTC128B.U16 R24, desc[UR36][R14.64] ;  /* 0x000000240e182981 */ /* 0x000ea2000c1e1520 */
[----:B------:R-:W-:Y:S01]  /*1f00*/  IADD3 R20, P1, R10, R20, RZ ;  /* 0x000000140a147210 */ /* 0x000fe20007f3e0ff */
[----:B------:R-:W-:Y:S01]  /*1f10*/  BSSY B1, `(.L_x_32) ;  /* 0x0000011000017945 */ /* 0x000fe20003800000 */
[C---:B------:R-:W-:Y:S02]  /*1f20*/  SHF.L.U64.HI R13, R66.reuse, 0x4, R67 ;  /* 0x00000004420d7819 */ /* 0x040fe40000010243 */
[----:B------:R-:W-:Y:S01]  /*1f30*/  ISETP.GT.AND P0, PT, R3, 0x8, P0 ;  /* 0x000000080300780c */ /* 0x000fe20000704270 */
[----:B0-----:R-:W-:Y:S01]  /*1f40*/  IMAD.X R21, R11, 0x1, R65, P1 ;  /* 0x000000010b157824 */ /* 0x001fe200008e0641 */
[----:B------:R-:W-:Y:S01]  /*1f50*/  LEA R12, P1, R66, R8, 0x4 ;  /* 0x00000008420c7211 */ /* 0x000fe200078220ff */
[----:B------:R-:W-:-:S04]  /*1f60*/  IMAD.WIDE.U32 R20, R57, R64, R20 ;  /* 0x0000004039147225 */ /* 0x000fc800078e0014 */
[----:B------:R-:W-:Y:S01]  /*1f70*/  IMAD.X R13, R13, 0x1, R9, P1 ;  /* 0x000000010d0d7824 */ /* 0x000fe200008e0609 */
[----:B------:R-:W-:Y:S01]  /*1f80*/  LEA R10, P3, R20, R70, 0x1 ;  /* 0x00000046140a7211 */ /* 0x000fe200078608ff */
[----:B------:R-:W-:-:S05]  /*1f90*/  IMAD.IADD R11, R63, 0x1, R21 ;  /* 0x000000013f0b7824 */ /* 0x000fca00078e0215 */
[----:B------:R-:W-:Y:S01]  /*1fa0*/  LEA.HI.X R11, R20, R71, R11, 0x1, P3 ;  /* 0x00000047140b7211 */ /* 0x000fe200018f0c0b */
[----:B--2---:R-:W-:-:S04]  /*1fb0*/  IMAD.U32 R5, R24, 0x10000, RZ ;  /* 0x0001000018057824 */ /* 0x004fc800078e00ff */
[----:B------:R-:W-:-:S04]  /*1fc0*/  FMUL R5, R5, R56 ;  /* 0x0000003805057220 */ /* 0x000fc80000400000 */
[----:B------:R-:W-:-:S05]  /*1fd0*/  FFMA R5, R26, R23, R5 ;  /* 0x000000171a057223 */ /* 0x000fca0000000005 */
[----:B------:R-:W-:-:S05]  /*1fe0*/  F2FP.BF16.F32.PACK_AB R5, RZ, R5 ;  /* 0x00000005ff05723e */ /* 0x000fca00000010ff */
[----:B------:R0:W-:Y:S01]  /*1ff0*/  @P2 STG.E.U16 desc[UR36][R12.64], R5 ;  /* 0x000000050c002986 */ /* 0x0001e2000c101524 */
[----:B------:R-:W-:Y:S05]  /*2000*/  @!P0 BRA `(.L_x_33) ;  /* 0x0000000000048947 */ /* 0x000fea0003800000 */
[----:B------:R2:W5:Y:S02]  /*2010*/  LDG.E.LTC128B.U16 R24, desc[UR36][R10.64+0x2] ;  /* 0x000002240a187981 */ /* 0x000564000c1e1520 */
.L_x_33:
[----:B------:R-:W-:Y:S05]  /*2020*/  BSYNC B1 ;  /* 0x0000000000017941 */ /* 0x000fea0003800000 */
.L_x_32:
[----:B0----5:R-:W-:Y:S01]  /*2030*/  IMAD.U32 R5, R24, 0x10000, RZ ;  /* 0x0001000018057824 */ /* 0x021fe200078e00ff */
[----:B------:R-:W-:Y:S01]  /*2040*/  ISETP.GT.AND P1, PT, R4, 0x8, PT ;  /* 0x000000080400780c */ /* 0x000fe20003f24270 */
[----:B------:R-:W-:Y:S02]  /*2050*/  BSSY B1, `(.L_x_34) ;  /* 0x0000008000017945 */ /* 0x000fe40003800000 */
[----:B------:R-:W-:Y:S01]  /*2060*/  FMUL R14, R5, R56 ;  /* 0x00000038050e7220 */ /* 0x000fe20000400000 */
[----:B------:R-:W-:-:S03]  /*2070*/  ISETP.GT.AND P2, PT, R3, RZ, P1 ;  /* 0x000000ff0300720c */ /* 0x000fc60000f44270 */
[----:B------:R-:W-:-:S05]  /*2080*/  FFMA R14, R27, R23, R14 ;  /* 0x000000171b0e7223 */ /* 0x000fca000000000e */
[----:B------:R-:W-:-:S05]  /*2090*/  F2FP.BF16.F32.PACK_AB R14, RZ, R14 ;  /* 0x0000000eff0e723e */ /* 0x000fca00000010ff */
[----:B------:R0:W-:Y:S01]  /*20a0*/  @P0 STG.E.U16 desc[UR36][R12.64+0x2], R14 ;  /* 0x0000020e0c000986 */ /* 0x0001e2000c101524 */
[----:B------:R-:W-:Y:S05]  /*20b0*/  @!P2 BRA `(.L_x_35) ;  /* 0x000000000004a947 */ /* 0x000fea0003800000 */
[----:B------:R3:W5:Y:S02]  /*20c0*/  LDG.E.LTC128B.U16 R24, desc[UR36][R6.64+0x10] ;  /* 0x0000102406187981 */ /* 0x000764000c1e1520 */
.L_x_35:
[----:B------:R-:W-:Y:S05]  /*20d0*/  BSYNC B1 ;  /* 0x0000000000017941 */ /* 0x000fea0003800000 */
.L_x_34:
[----:B-----5:R-:W-:Y:S01]  /*20e0*/  IMAD.U32 R5, R24, 0x10000, RZ ;  /* 0x0001000018057824 */ /* 0x020fe200078e00ff */
        /* <DEDUP_REMOVED lines=9> */
.L_x_37:
[----:B------:R-:W-:Y:S05]  /*2180*/  BSYNC B1 ;  /* 0x0000000000017941 */ /* 0x000fea0003800000 */
.L_x_36:
[----:B----45:R-:W-:Y:S01]  /*2190*/  IMAD.U32 R5, R24, 0x10000, RZ ;  /* 0x0001000018057824 */ /* 0x030fe200078e00ff */
[----:B------:R-:W-:Y:S01]  /*21a0*/  ISETP.GT.AND P1, PT, R3, 0x8, P1 ;  /* 0x000000080300780c */ /* 0x000fe20000f24270 */
[----:B------:R-:W-:Y:S02]  /*21b0*/  BSSY B1, `(.L_x_38) ;  /* 0x0000007000017945 */ /* 0x000fe40003800000 */
[----:B0-----:R-:W-:-:S04]  /*21c0*/  FMUL R14, R5, R56 ;  /* 0x00000038050e7220 */ /* 0x001fc80000400000 */
[----:B------:R-:W-:-:S05]  /*21d0*/  FFMA R14, R29, R23, R14 ;  /* 0x000000171d0e7223 */ /* 0x000fca000000000e */
[----:B------:R-:W-:-:S05]  /*21e0*/  F2FP.BF16.F32.PACK_AB R14, RZ, R14 ;  /* 0x0000000eff0e723e */ /* 0x000fca00000010ff */
[----:B------:R0:W-:Y:S01]  /*21f0*/  @P3 STG.E.U16 desc[UR36][R8.64+0x12], R14 ;  /* 0x0000120e08003986 */ /* 0x0001e2000c101524 */
[----:B------:R-:W-:Y:S05]  /*2200*/  @!P1 BRA `(.L_x_39) ;  /* 0x0000000000049947 */ /* 0x000fea0003800000 */
[----:B------:R4:W5:Y:S02]  /*2210*/  LDG.E.LTC128B.U16 R24, desc[UR36][R10.64+0x10] ;  /* 0x000010240a187981 */ /* 0x000964000c1e1520 */
.L_x_39:
[----:B------:R-:W-:Y:S05]  /*2220*/  BSYNC B1 ;  /* 0x0000000000017941 */ /* 0x000fea0003800000 */
.L_x_38:
[----:B-----5:R-:W-:Y:S01]  /*2230*/  IMAD.U32 R5, R24, 0x10000, RZ ;  /* 0x0001000018057824 */ /* 0x020fe200078e00ff */
[----:B------:R-:W-:Y:S01]  /*2240*/  ISETP.GT.AND P0, PT, R3, 0x8, P0 ;  /* 0x000000080300780c */ /* 0x000fe20000704270 */
[----:B------:R-:W-:Y:S02]  /*2250*/  BSSY B1, `(.L_x_40) ;  /* 0x0000007000017945 */ /* 0x000fe40003800000 */
[----:B------:R-:W-:-:S04]  /*2260*/  FMUL R5, R5, R56 ;  /* 0x0000003805057220 */ /* 0x000fc80000400000 */
[----:B------:R-:W-:-:S05]  /*2270*/  FFMA R5, R30, R23, R5 ;  /* 0x000000171e057223 */ /* 0x000fca0000000005 */
[----:B------:R-:W-:-:S05]  /*2280*/  F2FP.BF16.F32.PACK_AB R5, RZ, R5 ;  /* 0x00000005ff05723e */ /* 0x000fca00000010ff */
[----:B------:R0:W-:Y:S01]  /*2290*/  @P1 STG.E.U16 desc[UR36][R12.64+0x10], R5 ;  /* 0x000010050c001986 */ /* 0x0001e2000c101524 */
[----:B------:R-:W-:Y:S05]  /*22a0*/  @!P0 BRA `(.L_x_41) ;  /* 0x0000000000048947 */ /* 0x000fea0003800000 */
[----:B------:R0:W5:Y:S02]  /*22b0*/  LDG.E.LTC128B.U16 R24, desc[UR36][R10.64+0x12] ;  /* 0x000012240a187981 */ /* 0x000164000c1e1520 */
.L_x_41:
[----:B------:R-:W-:Y:S05]  /*22c0*/  BSYNC B1 ;  /* 0x0000000000017941 */ /* 0x000fea0003800000 */
.L_x_40:
        /* <DEDUP_REMOVED lines=10> */
.L_x_43:
[----:B------:R-:W-:Y:S05]  /*2370*/  BSYNC B1 ;  /* 0x0000000000017941 */ /* 0x000fea0003800000 */
.L_x_42:
        /* <DEDUP_REMOVED lines=10> */
.L_x_45:
[----:B------:R-:W-:Y:S05]  /*2420*/  BSYNC B1 ;  /* 0x0000000000017941 */ /* 0x000fea0003800000 */
.L_x_44:
[----:B0----5:R-:W-:Y:S01]  /*2430*/  IMAD.U32 R5, R24, 0x10000, RZ ;  /* 0x0001000018057824 */ /* 0x021fe200078e00ff */
        /* <DEDUP_REMOVED lines=8> */
.L_x_47:
[----:B------:R-:W-:Y:S05]  /*24c0*/  BSYNC B1 ;  /* 0x0000000000017941 */ /* 0x000fea0003800000 */
.L_x_46:
        /* <DEDUP_REMOVED lines=9> */
.L_x_49:
[----:B------:R-:W-:Y:S05]  /*2560*/  BSYNC B1 ;  /* 0x0000000000017941 */ /* 0x000fea0003800000 */
.L_x_48:
        /* <DEDUP_REMOVED lines=10> */
.L_x_51:
[----:B------:R-:W-:Y:S05]  /*2610*/  BSYNC B1 ;  /* 0x0000000000017941 */ /* 0x000fea0003800000 */
.L_x_50:
        /* <DEDUP_REMOVED lines=10> */
.L_x_53:
[----:B------:R-:W-:Y:S05]  /*26c0*/  BSYNC B1 ;  /* 0x0000000000017941 */ /* 0x000fea0003800000 */
.L_x_52:
        /* <DEDUP_REMOVED lines=9> */
.L_x_55:
[----:B------:R-:W-:Y:S05]  /*2760*/  BSYNC B1 ;  /* 0x0000000000017941 */ /* 0x000fea0003800000 */
.L_x_54:
        /* <DEDUP_REMOVED lines=9> */
.L_x_57:
[----:B------:R-:W-:Y:S05]  /*2800*/  BSYNC B1 ;  /* 0x0000000000017941 */ /* 0x000fea0003800000 */
.L_x_56:
        /* <DEDUP_REMOVED lines=10> */
.L_x_59:
[----:B------:R-:W-:Y:S05]  /*28b0*/  BSYNC B1 ;  /* 0x0000000000017941 */ /* 0x000fea0003800000 */
.L_x_58:
        /* <DEDUP_REMOVED lines=10> */
.L_x_61:
[----:B------:R-:W-:Y:S05]  /*2960*/  BSYNC B1 ;  /* 0x0000000000017941 */ /* 0x000fea0003800000 */
.L_x_60:
        /* <DEDUP_REMOVED lines=9> */
.L_x_63:
[----:B------:R-:W-:Y:S05]  /*2a00*/  BSYNC B1 ;  /* 0x0000000000017941 */ /* 0x000fea0003800000 */
.L_x_62:
        /* <DEDUP_REMOVED lines=9> */
.L_x_65:
[----:B------:R-:W-:Y:S05]  /*2aa0*/  BSYNC B1 ;  /* 0x0000000000017941 */ /* 0x000fea0003800000 */
.L_x_64:
        /* <DEDUP_REMOVED lines=10> */
.L_x_67:
[----:B------:R-:W-:Y:S05]  /*2b50*/  BSYNC B1 ;  /* 0x0000000000017941 */ /* 0x000fea0003800000 */
.L_x_66:
        /* <DEDUP_REMOVED lines=10> */
.L_x_69:
[----:B------:R-:W-:Y:S05]  /*2c00*/  BSYNC B1 ;  /* 0x0000000000017941 */ /* 0x000fea0003800000 */
.L_x_68:
        /* <DEDUP_REMOVED lines=9> */
.L_x_71:
[----:B------:R-:W-:Y:S05]  /*2ca0*/  BSYNC B1 ;  /* 0x0000000000017941 */ /* 0x000fea0003800000 */
.L_x_70:
        /* <DEDUP_REMOVED lines=9> */
.L_x_73:
[----:B------:R-:W-:Y:S05]  /*2d40*/  BSYNC B1 ;  /* 0x0000000000017941 */ /* 0x000fea0003800000 */
.L_x_72:
        /* <DEDUP_REMOVED lines=10> */
.L_x_75:
[----:B------:R-:W-:Y:S05]  /*2df0*/  BSYNC B1 ;  /* 0x0000000000017941 */ /* 0x000fea0003800000 */
.L_x_74:
        /* <DEDUP_REMOVED lines=10> */
.L_x_77:
[----:B------:R-:W-:Y:S05]  /*2ea0*/  BSYNC B1 ;  /* 0x0000000000017941 */ /* 0x000fea0003800000 */
.L_x_76:
        /* <DEDUP_REMOVED lines=9> */
.L_x_79:
[----:B------:R-:W-:Y:S05]  /*2f40*/  BSYNC B1 ;  /* 0x0000000000017941 */ /* 0x000fea0003800000 */
.L_x_78:
        /* <DEDUP_REMOVED lines=9> */
.L_x_81:
[----:B------:R-:W-:Y:S05]  /*2fe0*/  BSYNC B1 ;  /* 0x0000000000017941 */ /* 0x000fea0003800000 */
.L_x_80:
        /* <DEDUP_REMOVED lines=10> */
.L_x_83:
[----:B------:R-:W-:Y:S05]  /*3090*/  BSYNC B1 ;  /* 0x0000000000017941 */ /* 0x000fea0003800000 */
.L_x_82:
[----:B-----5:R-:W-:Y:S01]  /*30a0*/  IMAD.U32 R5, R24, 0x10000, RZ ;  /* 0x0001000018057824 */ /* 0x020fe200078e00ff */
[----:B------:R-:W-:Y:S01]  /*30b0*/  ISETP.GT.AND P0, PT, R4, 0x39, PT ;  /* 0x000000390400780c */ /* 0x000fe20003f04270 */
[----:B------:R-:W-:Y:S01]  /*30c0*/  @P2 IMAD.MOV.U32 R4, RZ, RZ, R8 ;  /* 0x000000ffff042224 */ /* 0x000fe200078e0008 */
[----:B------:R-:W-:Y:S01]  /*30d0*/  BSSY B1, `(.L_x_84) ;  /* 0x000000a000017945 */ /* 0x000fe20003800000 */
[----:B------:R-:W-:Y:S01]  /*30e0*/  FMUL R5, R5, R56 ;  /* 0x0000003805057220 */ /* 0x000fe20000400000 */
[----:B------:R-:W-:-:S03]  /*30f0*/  ISETP.GT.AND P3, PT, R3, RZ, P0 ;  /* 0x000000ff0300720c */ /* 0x000fc60000764270 */
[----:B------:R-:W-:-:S05]  /*3100*/  FFMA R5, R52, R23, R5 ;  /* 0x0000001734057223 */ /* 0x000fca0000000005 */
[----:B------:R-:W-:-:S04]  /*3110*/  F2FP.BF16.F32.PACK_AB R5, RZ, R5 ;  /* 0x00000005ff05723e */ /* 0x000fc800000010ff */
[----:B0-----:R-:W-:Y:S01]  /*3120*/  PRMT R14, R5, 0x7610, R14 ;  /* 0x00007610050e7816 */ /* 0x001fe2000000000e */
[----:B------:R-:W-:-:S05]  /*3130*/  @P2 IMAD.MOV.U32 R5, RZ, RZ, R9 ;  /* 0x000000ffff052224 */ /* 0x000fca00078e0009 */
[----:B------:R0:W-:Y:S01]  /*3140*/  @P2 STG.E.U16 desc[UR36][R4.64+0x70], R14 ;  /* 0x0000700e04002986 */ /* 0x0001e2000c101524 */
[----:B------:R-:W-:Y:S05]  /*3150*/  @!P3 BRA `(.L_x_85) ;  /* 0x000000000004b947 */ /* 0x000fea0003800000 */
[----:B------:R0:W5:Y:S02]  /*3160*/  LDG.E.LTC128B.U16 R24, desc[UR36][R6.64+0x72] ;  /* 0x0000722406187981 */ /* 0x000164000c1e1520 */
.L_x_85:
[----:B------:R-:W-:Y:S05]  /*3170*/  BSYNC B1 ;  /* 0x0000000000017941 */ /* 0x000fea0003800000 */
.L_x_84:
        /* <DEDUP_REMOVED lines=9> */
.L_x_87:
[----:B------:R-:W-:Y:S05]  /*3210*/  BSYNC B1 ;  /* 0x0000000000017941 */ /* 0x000fea0003800000 */
.L_x_86:
[----:B-----5:R-:W-:Y:S01]  /*3220*/  IMAD.U32 R5, R24, 0x10000, RZ ;  /* 0x0001000018057824 */ /* 0x020fe200078e00ff */
[----:B------:R-:W-:Y:S01]  /*3230*/  ISETP.GT.AND P0, PT, R3, 0x8, P0 ;  /* 0x000000080300780c */ /* 0x000fe20000704270 */
[----:B0-----:R-:W-:Y:S01]  /*3240*/  @P1 IMAD.MOV.U32 R4, RZ, RZ, R12 ;  /* 0x000000ffff041224 */ /* 0x001fe200078e000c */
[----:B------:R-:W-:Y:S01]  /*3250*/  BSSY B1, `(.L_x_88) ;  /* 0x0000009000017945 */ /* 0x000fe20003800000 */
[----:B------:R-:W-:-:S04]  /*3260*/  FMUL R5, R5, R56 ;  /* 0x0000003805057220 */ /* 0x000fc80000400000 */
[----:B------:R-:W-:-:S05]  /*3270*/  FFMA R5, R54, R23, R5 ;  /* 0x0000001736057223 */ /* 0x000fca0000000005 */
[----:B------:R-:W-:-:S04]  /*3280*/  F2FP.BF16.F32.PACK_AB R5, RZ, R5 ;  /* 0x00000005ff05723e */ /* 0x000fc800000010ff */
[----:B-1-3--:R-:W-:Y:S01]  /*3290*/  PRMT R6, R5, 0x7610, R6 ;  /* 0x0000761005067816 */ /* 0x00afe20000000006 */
[----:B------:R-:W-:-:S05]  /*32a0*/  @P1 IMAD.MOV.U32 R5, RZ, RZ, R13 ;  /* 0x000000ffff051224 */ /* 0x000fca00078e000d */
[----:B------:R0:W-:Y:S01]  /*32b0*/  @P1 STG.E.U16 desc[UR36][R4.64+0x70], R6 ;  /* 0x0000700604001986 */ /* 0x0001e2000c101524 */
[----:B------:R-:W-:Y:S05]  /*32c0*/  @!P0 BRA `(.L_x_89) ;  /* 0x0000000000048947 */ /* 0x000fea0003800000 */
[----:B------:R1:W5:Y:S02]  /*32d0*/  LDG.E.LTC128B.U16 R24, desc[UR36][R10.64+0x72] ;  /* 0x000072240a187981 */ /* 0x000364000c1e1520 */
.L_x_89:
[----:B------:R-:W-:Y:S05]  /*32e0*/  BSYNC B1 ;  /* 0x0000000000017941 */ /* 0x000fea0003800000 */
.L_x_88:
[----:B------:R-:W-:Y:S05]  /*32f0*/  @!P0 BRA `(.L_x_90) ;  /* 0x0000000800a88947 */ /* 0x000fea0003800000 */
[----:B-----5:R-:W-:-:S04]  /*3300*/  IMAD.U32 R3, R24, 0x10000, RZ ;  /* 0x0001000018037824 */ /* 0x020fc800078e00ff */
[----:B0-----:R-:W-:-:S04]  /*3310*/  FMUL R4, R3, R56 ;  /* 0x0000003803047220 */ /* 0x001fc80000400000 */
[----:B------:R-:W-:-:S05]  /*3320*/  FFMA R4, R55, R23, R4 ;  /* 0x0000001737047223 */ /* 0x000fca0000000004 */
[----:B------:R-:W-:-:S05]  /*3330*/  F2FP.BF16.F32.PACK_AB R4, RZ, R4 ;  /* 0x00000004ff04723e */ /* 0x000fca00000010ff */
[----:B------:R3:W-:Y:S01]  /*3340*/  STG.E.U16 desc[UR36][R12.64+0x72], R4 ;  /* 0x000072040c007986 */ /* 0x0007e2000c101524 */
[----:B------:R-:W-:Y:S05]  /*3350*/  BRA `(.L_x_90) ;  /* 0x0000000800907947 */ /* 0x000fea0003800000 */
.L_x_29:
[----:B------:R-:W-:Y:S01]  /*3360*/  ISETP.GT.AND P0, PT, R4, 0x1, PT ;  /* 0x000000010400780c */ /* 0x000fe20003f04270 */
[----:B------:R-:W-:Y:S01]  /*3370*/  ULDC.64 UR4, c[0x0][0x5c0] ;  /* 0x0001700000047ab9 */ /* 0x000fe20000000a00 */
[-C--:B------:R-:W-:Y:S01]  /*3380*/  FMUL R24, R24, R23.reuse ;  /* 0x0000001718187220 */ /* 0x080fe20000400000 */
[-C--:B------:R-:W-:Y:S01]  /*3390*/  FMUL R25, R25, R23.reuse ;  /* 0x0000001719197220 */ /* 0x080fe20000400000 */
[----:B------:R-:W-:Y:S01]  /*33a0*/  ISETP.GT.AND P3, PT, R3, RZ, P0 ;  /* 0x000000ff0300720c */ /* 0x000fe20000764270 */
[-C--:B------:R-:W-:Y:S01]  /*33b0*/  FMUL R26, R26, R23.reuse ;  /* 0x000000171a1a7220 */ /* 0x080fe20000400000 */
[----:B------:R-:W-:Y:S01]  /*33c0*/  LEA R6, P4, R58, UR4, 0x1 ;  /* 0x000000043a067c11 */ /* 0x000fe2000f8808ff */
[-C--:B------:R-:W-:Y:S01]  /*33d0*/  FMUL R27, R27, R23.reuse ;  /* 0x000000171b1b7220 */ /* 0x080fe20000400000 */
[----:B------:R-:W-:Y:S01]  /*33e0*/  F2FP.BF16.F32.PACK_AB R24, RZ, R24 ;  /* 0x00000018ff18723e */ /* 0x000fe200000010ff */
[-C--:B------:R-:W-:Y:S01]  /*33f0*/  FMUL R28, R28, R23.reuse ;  /* 0x000000171c1c7220 */ /* 0x080fe20000400000 */
[----:B------:R-:W-:Y:S01]  /*3400*/  LEA.HI.X R7, R58, UR5, R75, 0x1, P4 ;  /* 0x000000053a077c11 */ /* 0x000fe2000a0f0c4b */
[----:B------:R-:W-:Y:S01]  /*3410*/  FMUL R29, R29, R23 ;  /* 0x000000171d1d7220 */ /* 0x000fe20000400000 */
[----:B------:R-:W-:Y:S01]  /*3420*/  F2FP.BF16.F32.PACK_AB R25, RZ, R25 ;  /* 0x00000019ff19723e */ /* 0x000fe200000010ff */
[-C--:B------:R-:W-:Y:S01]  /*3430*/  FMUL R30, R30, R23.reuse ;  /* 0x000000171e1e7220 */ /* 0x080fe20000400000 */
[----:B------:R-:W-:Y:S01]  /*3440*/  SHF.L.U64.HI R67, R66, 0x4, R67 ;  /* 0x0000000442437819 */ /* 0x000fe20000010243 */
[----:B------:R-:W-:Y:S01]  /*3450*/  @P1 STG.E.U16 desc[UR36][R6.64], R24 ;  /* 0x0000001806001986 */ /* 0x000fe2000c101524 */
[----:B------:R-:W-:Y:S01]  /*3460*/  ISETP.GT.AND P1, PT, R4, 0x8, PT ;  /* 0x000000080400780c */ /* 0x000fe20003f24270 */
[-C--:B------:R-:W-:Y:S01]  /*3470*/  FMUL R31, R31, R23.reuse ;  /* 0x000000171f1f7220 */ /* 0x080fe20000400000 */
[C---:B------:R-:W-:Y:S01]  /*3480*/  ISETP.GT.AND P4, PT, R3.reuse, 0x8, P0 ;  /* 0x000000080300780c */ /* 0x040fe20000784270 */
[----:B------:R-:W-:Y:S01]  /*3490*/  @P3 STG.E.U16 desc[UR36][R6.64+0x2], R25 ;  /* 0x0000021906003986 */ /* 0x000fe2000c101524 */
[----:B------:R-:W-:Y:S01]  /*34a0*/  LEA R8, P3, R66, R6, 0x4 ;  /* 0x0000000642087211 */ /* 0x000fe200078620ff */
[-C--:B------:R-:W-:Y:S01]  /*34b0*/  FMUL R32, R32, R23.reuse ;  /* 0x0000001720207220 */ /* 0x080fe20000400000 */
[----:B------:R-:W-:Y:S01]  /*34c0*/  ISETP.GT.AND P2, PT, R3, 0x8, P2 ;  /* 0x000000080300780c */ /* 0x000fe20001744270 */
[-C--:B------:R-:W-:Y:S01]  /*34d0*/  FMUL R33, R33, R23.reuse ;  /* 0x0000001721217220 */ /* 0x080fe20000400000 */
[----:B------:R-:W-:Y:S01]  /*34e0*/  ISETP.GT.AND P0, PT, R4, 0x9, PT ;  /* 0x000000090400780c */ /* 0x000fe20003f04270 */
[----:B------:R-:W-:Y:S01]  /*34f0*/  IMAD.X R9, R67, 0x1, R7, P3 ;  /* 0x0000000143097824 */ /* 0x000fe200018e0607 */
[C---:B------:R-:W-:Y:S01]  /*3500*/  ISETP.GT.AND P5, PT, R3.reuse, RZ, P1 ;  /* 0x000000ff0300720c */ /* 0x040fe20000fa4270 */
[-C--:B------:R-:W-:Y:S01]  /*3510*/  FMUL R34, R34, R23.reuse ;  /* 0x0000001722227220 */ /* 0x080fe20000400000 */
[----:B------:R-:W-:Y:S01]  /*3520*/  ISETP.GT.AND P3, PT, R3, RZ, P0 ;  /* 0x000000ff0300720c */ /* 0x000fe20000764270 */
[-C--:B------:R-:W-:Y:S01]  /*3530*/  FMUL R35, R35, R23.reuse ;  /* 0x0000001723237220 */ /* 0x080fe20000400000 */
[----:B------:R-:W-:Y:S01]  /*3540*/  F2FP.BF16.F32.PACK_AB R26, RZ, R26 ;  /* 0x0000001aff1a723e */ /* 0x000fe200000010ff */
[----:B------:R-:W-:Y:S01]  /*3550*/  FMUL R36, R36, R23 ;  /* 0x0000001724247220 */ /* 0x000fe20000400000 */
[----:B------:R-:W-:Y:S01]  /*3560*/  F2FP.BF16.F32.PACK_AB R27, RZ, R27 ;  /* 0x0000001bff1b723e */ /* 0x000fe200000010ff */
[----:B------:R-:W-:Y:S01]  /*3570*/  FMUL R37, R37, R23 ;  /* 0x0000001725257220 */ /* 0x000fe20000400000 */
[----:B------:R-:W-:Y:S01]  /*3580*/  F2FP.BF16.F32.PACK_AB R28, RZ, R28 ;  /* 0x0000001cff1c723e */ /* 0x000fe200000010ff */
[----:B------:R-:W-:Y:S01]  /*3590*/  @P2 STG.E.U16 desc[UR36][R8.64], R26 ;  /* 0x0000001a08002986 */ /* 0x000fe2000c101524 */
[----:B------:R-:W-:Y:S01]  /*35a0*/  F2FP.BF16.F32.PACK_AB R29, RZ, R29 ;  /* 0x0000001dff1d723e */ /* 0x000fe200000010ff */
[-C--:B------:R-:W-:Y:S01]  /*35b0*/  FMUL R38, R38, R23.reuse ;  /* 0x0000001726267220 */ /* 0x080fe20000400000 */
[----:B------:R-:W-:Y:S01]  /*35c0*/  ISETP.GT.AND P2, PT, R3, 0x8, P1 ;  /* 0x000000080300780c */ /* 0x000fe20000f44270 */
[----:B------:R-:W-:Y:S01]  /*35d0*/  @P4 STG.E.U16 desc[UR36][R8.64+0x2], R27 ;  /* 0x0000021b08004986 */ /* 0x000fe2000c101524 */
[----:B------:R-:W-:Y:S01]  /*35e0*/  ISETP.GT.AND P1, PT, R4, 0x10, PT ;  /* 0x000000100400780c */ /* 0x000fe20003f24270 */
[-C--:B------:R-:W-:Y:S01]  /*35f0*/  FMUL R39, R39, R23.reuse ;  /* 0x0000001727277220 */ /* 0x080fe20000400000 */
[----:B------:R-:W-:Y:S01]  /*3600*/  F2FP.BF16.F32.PACK_AB R30, RZ, R30 ;  /* 0x0000001eff1e723e */ /* 0x000fe200000010ff */
[----:B------:R-:W-:Y:S01]  /*3610*/  @P5 STG.E.U16 desc[UR36][R6.64+0x10], R28 ;  /* 0x0000101c06005986 */ /* 0x000fe2000c101524 */
[C---:B------:R-:W-:Y:S01]  /*3620*/  ISETP.GT.AND P4, PT, R3.reuse, RZ, P1 ;  /* 0x000000ff0300720c */ /* 0x040fe20000f84270 */
[----:B------:R-:W-:Y:S01]  /*3630*/  FMUL R40, R40, R23 ;  /* 0x0000001728287220 */ /* 0x000fe20000400000 */
[----:B------:R-:W-:Y:S01]  /*3640*/  F2FP.BF16.F32.PACK_AB R31, RZ, R31 ;  /* 0x0000001fff1f723e */ /* 0x000fe200000010ff */
[----:B------:R-:W-:Y:S01]  /*3650*/  @P3 STG.E.U16 desc[UR36][R6.64+0x12], R29 ;  /* 0x0000121d06003986 */ /* 0x000fe2000c101524 */
[----:B------:R-:W-:Y:S01]  /*3660*/  ISETP.GT.AND P3, PT, R3, 0x8, P0 ;  /* 0x000000080300780c */ /* 0x000fe20000764270 */
[-C--:B------:R-:W-:Y:S01]  /*3670*/  FMUL R41, R41, R23.reuse ;  /* 0x0000001729297220 */ /* 0x080fe20000400000 */
[----:B------:R-:W-:Y:S01]  /*3680*/  ISETP.GT.AND P0, PT, R4, 0x11, PT ;  /* 0x000000110400780c */ /* 0x000fe20003f04270 */
[----:B------:R-:W-:Y:S01]  /*3690*/  @P2 STG.E.U16 desc[UR36][R8.64+0x10], R30 ;  /* 0x0000101e08002986 */ /* 0x000fe2000c101524 */
[----:B------:R-:W-:Y:S01]  /*36a0*/  F2FP.BF16.F32.PACK_AB R32, RZ, R32 ;  /* 0x00000020ff20723e */ /* 0x000fe200000010ff */
[-C--:B------:R-:W-:Y:S01]  /*36b0*/  FMUL R42, R42, R23.reuse ;  /* 0x000000172a2a7220 */ /* 0x080fe20000400000 */
[----:B------:R-:W-:Y:S01]  /*36c0*/  ISETP.GT.AND P5, PT, R3, RZ, P0 ;  /* 0x000000ff0300720c */ /* 0x000fe200007a4270 */
[-C--:B------:R-:W-:Y:S01]  /*36d0*/  FMUL R43, R43, R23.reuse ;  /* 0x000000172b2b7220 */ /* 0x080fe20000400000 */
[----:B------:R-:W-:Y:S01]  /*36e0*/  ISETP.GT.AND P2, PT, R3, 0x8, P1 ;  /* 0x000000080300780c */ /* 0x000fe20000f44270 */
[-C--:B------:R-:W-:Y:S01]  /*36f0*/  FMUL R44, R44, R23.reuse ;  /* 0x000000172c2c7220 */ /* 0x080fe20000400000 */
[----:B------:R-:W-:Y:S01]  /*3700*/  ISETP.GT.AND P1, PT, R4, 0x18, PT ;  /* 0x000000180400780c */ /* 0x000fe20003f24270 */
[----:B------:R-:W-:Y:S01]  /*3710*/  FMUL R45, R45, R23 ;  /* 0x000000172d2d7220 */ /* 0x000fe20000400000 */
[----:B------:R-:W-:Y:S01]  /*3720*/  F2FP.BF16.F32.PACK_AB R33, RZ, R33 ;  /* 0x00000021ff21723e */ /* 0x000fe200000010ff */
[----:B------:R-:W-:Y:S01]  /*3730*/  @P3 STG.E.U16 desc[UR36][R8.64+0x12], R31 ;  /* 0x0000121f08003986 */ /* 0x000fe2000c101524 */
[C---:B------:R-:W-:Y:S01]  /*3740*/  ISETP.GT.AND P3, PT, R3.reuse, 0x8, P0 ;  /* 0x000000080300780c */ /* 0x040fe20000764270 */
[-C--:B------:R-:W-:Y:S01]  /*3750*/  FMUL R46, R46, R23.reuse ;  /* 0x000000172e2e7220 */ /* 0x080fe20000400000 */
[----:B------:R-:W-:Y:S01]  /*3760*/  ISETP.GT.AND P0, PT, R4, 0x19, PT ;  /* 0x000000190400780c */ /* 0x000fe20003f04270 */
[----:B------:R-:W-:Y:S01]  /*3770*/  @P4 STG.E.U16 desc[UR36][R6.64+0x20], R32 ;  /* 0x0000202006004986 */ /* 0x000fe2000c101524 */
[----:B------:R-:W-:Y:S01]  /*3780*/  ISETP.GT.AND P4, PT, R3, RZ, P1 ;  /* 0x000000ff0300720c */ /* 0x000fe20000f84270 */
[-C--:B------:R-:W-:Y:S01]  /*3790*/  FMUL R47, R47, R23.reuse ;  /* 0x000000172f2f7220 */ /* 0x080fe20000400000 */
[----:B------:R-:W-:Y:S01]  /*37a0*/  F2FP.BF16.F32.PACK_AB R34, RZ, R34 ;  /* 0x00000022ff22723e */ /* 0x000fe200000010ff */
[----:B------:R-:W-:Y:S01]  /*37b0*/  @P5 STG.E.U16 desc[UR36][R6.64+0x22], R33 ;  /* 0x0000222106005986 */ /* 0x000fe2000c101524 */
[----:B------:R-:W-:Y:S01]  /*37c0*/  ISETP.GT.AND P5, PT, R3, RZ, P0 ;  /* 0x000000ff0300720c */ /* 0x000fe200007a4270 */
[----:B------:R-:W-:Y:S01]  /*37d0*/  FMUL R48, R48, R23 ;  /* 0x0000001730307220 */ /* 0x000fe20000400000 */
[----:B------:R-:W-:Y:S01]  /*37e0*/  F2FP.BF16.F32.PACK_AB R35, RZ, R35 ;  /* 0x00000023ff23723e */ /* 0x000fe200000010ff */
[----:B------:R-:W-:Y:S01]  /*37f0*/  @P2 STG.E.U16 desc[UR36][R8.64+0x20], R34 ;  /* 0x0000202208002986 */ /* 0x000fe2000c101524 */
[----:B------:R-:W-:Y:S01]  /*3800*/  F2FP.BF16.F32.PACK_AB R36, RZ, R36 ;  /* 0x00000024ff24723e */ /* 0x000fe200000010ff */
[-C--:B------:R-:W-:Y:S01]  /*3810*/  FMUL R49, R49, R23.reuse ;  /* 0x0000001731317220 */ /* 0x080fe20000400000 */
[C---:B------:R-:W-:Y:S01]  /*3820*/  ISETP.GT.AND P2, PT, R3.reuse, 0x8, P1 ;  /* 0x000000080300780c */ /* 0x040fe20000f44270 */
[----:B------:R-:W-:Y:S01]  /*3830*/  @P3 STG.E.U16 desc[UR36][R8.64+0x22], R35 ;  /* 0x0000222308003986 */ /* 0x000fe2000c101524 */
[----:B------:R-:W-:Y:S01]  /*3840*/  ISETP.GT.AND P1, PT, R4, 0x20, PT ;  /* 0x000000200400780c */ /* 0x000fe20003f24270 */
[----:B------:R-:W-:Y:S01]  /*3850*/  FMUL R50, R50, R23 ;  /* 0x0000001732327220 */ /* 0x000fe20000400000 */
[----:B------:R-:W-:Y:S01]  /*3860*/  F2FP.BF16.F32.PACK_AB R37, RZ, R37 ;  /* 0x00000025ff25723e */ /* 0x000fe200000010ff */
[----:B------:R-:W-:Y:S01]  /*3870*/  @P4 STG.E.U16 desc[UR36][R6.64+0x30], R36 ;  /* 0x0000302406004986 */ /* 0x000fe2000c101524 */
[----:B------:R-:W-:Y:S01]  /*3880*/  ISETP.GT.AND P3, PT, R3, 0x8, P0 ;  /* 0x000000080300780c */ /* 0x000fe20000764270 */
[-C--:B------:R-:W-:Y:S01]  /*3890*/  FMUL R51, R51, R23.reuse ;  /* 0x0000001733337220 */ /* 0x080fe20000400000 */
[----:B------:R-:W-:Y:S01]  /*38a0*/  ISETP.GT.AND P0, PT, R4, 0x21, PT ;  /* 0x000000210400780c */ /* 0x000fe20003f04270 */
[----:B------:R-:W-:Y:S01]  /*38b0*/  @P5 STG.E.U16 desc[UR36][R6.64+0x32], R37 ;  /* 0x0000322506005986 */ /* 0x000fe2000c101524 */
        /* <DEDUP_REMOVED lines=10> */
[----:B------:R-:W-:-:S02]  /*3960*/  F2FP.BF16.F32.PACK_AB R41, RZ, R41 ;  /* 0x00000029ff29723e */ /* 0x000fc400000010ff */
[C---:B------:R-:W-:Y:S01]  /*3970*/  ISETP.GT.AND P1, PT, R3.reuse, 0x8, P1 ;  /* 0x000000080300780c */ /* 0x040fe20000f24270 */
[----:B------:R-:W-:Y:S01]  /*3980*/  @P3 STG.E.U16 desc[UR36][R8.64+0x32], R39 ;  /* 0x0000322708003986 */ /* 0x000fe2000c101524 */
[C---:B------:R-:W-:Y:S02]  /*3990*/  ISETP.GT.AND P2, PT, R3.reuse, 0x8, P0 ;  /* 0x000000080300780c */ /* 0x040fe40000744270 */
[C---:B------:R-:W-:Y:S01]  /*39a0*/  ISETP.GT.AND P0, PT, R4.reuse, 0x29, PT ;  /* 0x000000290400780c */ /* 0x040fe20003f04270 */
[----:B------:R-:W-:Y:S01]  /*39b0*/  @P4 STG.E.U16 desc[UR36][R6.64+0x40], R40 ;  /* 0x0000402806004986 */ /* 0x000fe2000c101524 */
[----:B------:R-:W-:Y:S02]  /*39c0*/  ISETP.GT.AND P4, PT, R4, 0x28, PT ;  /* 0x000000280400780c */ /* 0x000fe40003f84270 */
[----:B------:R-:W-:Y:S01]  /*39d0*/  F2FP.BF16.F32.PACK_AB R42, RZ, R42 ;  /* 0x0000002aff2a723e */ /* 0x000fe200000010ff */
[----:B------:R-:W-:Y:S01]  /*39e0*/  @P5 STG.E.U16 desc[UR36][R6.64+0x42], R41 ;  /* 0x0000422906005986 */ /* 0x000fe2000c101524 */
[----:B------:R-:W-:-:S02]  /*39f0*/  ISETP.GT.AND P5, PT, R3, RZ, P4 ;  /* 0x000000ff0300720c */ /* 0x000fc400027a4270 */
[C---:B------:R-:W-:Y:S01]  /*3a00*/  ISETP.GT.AND P3, PT, R3.reuse, RZ, P0 ;  /* 0x000000ff0300720c */ /* 0x040fe20000764270 */
[----:B------:R-:W-:Y:S01]  /*3a10*/  @P1 STG.E.U16 desc[UR36][R8.64+0x40], R42 ;  /* 0x0000402a08001986 */ /* 0x000fe2000c101524 */
[----:B------:R-:W-:Y:S02]  /*3a20*/  F2FP.BF16.F32.PACK_AB R43, RZ, R43 ;  /* 0x0000002bff2b723e */ /* 0x000fe400000010ff */
[----:B------:R-:W-:Y:S02]  /*3a30*/  F2FP.BF16.F32.PACK_AB R44, RZ, R44 ;  /* 0x0000002cff2c723e */ /* 0x000fe400000010ff */
[C---:B------:R-:W-:Y:S01]  /*3a40*/  ISETP.GT.AND P4, PT, R3.reuse, 0x8, P4 ;  /* 0x000000080300780c */ /* 0x040fe20002784270 */
[----:B------:R-:W-:Y:S01]  /*3a50*/  @P2 STG.E.U16 desc[UR36][R8.64+0x42], R43 ;  /* 0x0000422b08002986 */ /* 0x000fe2000c101524 */
[----:B------:R-:W-:Y:S02]  /*3a60*/  F2FP.BF16.F32.PACK_AB R45, RZ, R45 ;  /* 0x0000002dff2d723e */ /* 0x000fe400000010ff */
[----:B------:R-:W-:Y:S01]  /*3a70*/  ISETP.GT.AND P2, PT, R4, 0x31, PT ;  /* 0x000000310400780c */ /* 0x000fe20003f44270 */
[----:B------:R-:W-:Y:S01]  /*3a80*/  @P5 STG.E.U16 desc[UR36][R6.64+0x50], R44 ;  /* 0x0000502c06005986 */ /* 0x000fe2000c101524 */
[----:B------:R-:W-:-:S02]  /*3a90*/  ISETP.GT.AND P5, PT, R3, 0x8, P0 ;  /* 0x000000080300780c */ /* 0x000fc400007a4270 */
[C---:B------:R-:W-:Y:S01]  /*3aa0*/  ISETP.GT.AND P1, PT, R4.reuse, 0x38, PT ;  /* 0x000000380400780c */ /* 0x040fe20003f24270 */
[----:B------:R-:W-:Y:S01]  /*3ab0*/  @P3 STG.E.U16 desc[UR36][R6.64+0x52], R45 ;  /* 0x0000522d06003986 */ /* 0x000fe2000c101524 */
[C---:B------:R-:W-:Y:S02]  /*3ac0*/  ISETP.GT.AND P3, PT, R4.reuse, 0x30, PT ;  /* 0x000000300400780c */ /* 0x040fe40003f64270 */
[----:B------:R-:W-:Y:S01]  /*3ad0*/  ISETP.GT.AND P0, PT, R4, 0x39, PT ;  /* 0x000000390400780c */ /* 0x000fe20003f04270 */
[----:B------:R-:W-:Y:S01]  /*3ae0*/  @P4 IMAD.MOV.U32 R4, RZ, RZ, R8 ;  /* 0x000000ffff044224 */ /* 0x000fe200078e0008 */
[----:B------:R-:W-:Y:S01]  /*3af0*/  F2FP.BF16.F32.PACK_AB R46, RZ, R46 ;  /* 0x0000002eff2e723e */ /* 0x000fe200000010ff */
[----:B------:R-:W-:Y:S01]  /*3b00*/  @P4 IMAD.MOV.U32 R5, RZ, RZ, R9 ;  /* 0x000000ffff054224 */ /* 0x000fe200078e0009 */
[----:B------:R-:W-:Y:S02]  /*3b10*/  F2FP.BF16.F32.PACK_AB R47, RZ, R47 ;  /* 0x0000002fff2f723e */ /* 0x000fe400000010ff */
[----:B------:R-:W-:-:S02]  /*3b20*/  F2FP.BF16.F32.PACK_AB R48, RZ, R48 ;  /* 0x00000030ff30723e */ /* 0x000fc400000010ff */
[----:B------:R0:W-:Y:S01]  /*3b30*/  @P4 STG.E.U16 desc[UR36][R4.64+0x50], R46 ;  /* 0x0000502e04004986 */ /* 0x0001e2000c101524 */
[C---:B------:R-:W-:Y:S02]  /*3b40*/  ISETP.GT.AND P4, PT, R3.reuse, RZ, P2 ;  /* 0x000000ff0300720c */ /* 0x040fe40001784270 */
[----:B------:R-:W-:Y:S02]  /*3b50*/  F2FP.BF16.F32.PACK_AB R49, RZ, R49 ;  /* 0x00000031ff31723e */ /* 0x000fe400000010ff */
[----:B------:R-:W-:Y:S02]  /*3b60*/  ISETP.GT.AND P2, PT, R3, 0x8, P2 ;  /* 0x000000080300780c */ /* 0x000fe40001744270 */
[----:B------:R-:W-:Y:S02]  /*3b70*/  F2FP.BF16.F32.PACK_AB R50, RZ, R50 ;  /* 0x00000032ff32723e */ /* 0x000fe400000010ff */
[----:B------:R-:W-:Y:S02]  /*3b80*/  F2FP.BF16.F32.PACK_AB R51, RZ, R51 ;  /* 0x00000033ff33723e */ /* 0x000fe400000010ff */
[----:B------:R-:W-:Y:S01]  /*3b90*/  F2FP.BF16.F32.PACK_AB R52, RZ, R52 ;  /* 0x00000034ff34723e */ /* 0x000fe200000010ff */
[----:B0-----:R-:W-:Y:S01]  /*3ba0*/  @P5 IMAD.MOV.U32 R4, RZ, RZ, R8 ;  /* 0x000000ffff045224 */ /* 0x001fe200078e0008 */
[----:B------:R-:W-:Y:S01]  /*3bb0*/  F2FP.BF16.F32.PACK_AB R53, RZ, R53 ;  /* 0x00000035ff35723e */ /* 0x000fe200000010ff */
[----:B------:R-:W-:Y:S01]  /*3bc0*/  @P5 IMAD.MOV.U32 R5, RZ, RZ, R9 ;  /* 0x000000ffff055224 */ /* 0x000fe200078e0009 */
[----:B------:R-:W-:-:S02]  /*3bd0*/  F2FP.BF16.F32.PACK_AB R54, RZ, R54 ;  /* 0x00000036ff36723e */ /* 0x000fc400000010ff */
[----:B------:R-:W-:Y:S02]  /*3be0*/  F2FP.BF16.F32.PACK_AB R55, RZ, R55 ;  /* 0x00000037ff37723e */ /* 0x000fe400000010ff */
[----:B------:R0:W-:Y:S01]  /*3bf0*/  @P5 STG.E.U16 desc[UR36][R4.64+0x52], R47 ;  /* 0x0000522f04005986 */ /* 0x0001e2000c101524 */
[C---:B------:R-:W-:Y:S02]  /*3c00*/  ISETP.GT.AND P5, PT, R3.reuse, RZ, P3 ;  /* 0x000000ff0300720c */ /* 0x040fe40001fa4270 */
[----:B------:R-:W-:-:S11]  /*3c10*/  ISETP.GT.AND P3, PT, R3, 0x8, P3 ;  /* 0x000000080300780c */ /* 0x000fd60001f64270 */
[----:B0-----:R-:W-:Y:S02]  /*3c20*/  @P5 IMAD.MOV.U32 R4, RZ, RZ, R6 ;  /* 0x000000ffff045224 */ /* 0x001fe400078e0006 */
[----:B------:R-:W-:-:S05]  /*3c30*/  @P5 IMAD.MOV.U32 R5, RZ, RZ, R7 ;  /* 0x000000ffff055224 */ /* 0x000fca00078e0007 */
[----:B------:R0:W-:Y:S01]  /*3c40*/  @P5 STG.E.U16 desc[UR36][R4.64+0x60], R48 ;  /* 0x0000603004005986 */ /* 0x0001e2000c101524 */
[C---:B------:R-:W-:Y:S02]  /*3c50*/  ISETP.GT.AND P5, PT, R3.reuse, RZ, P0 ;  /* 0x000000ff0300720c */ /* 0x040fe400007a4270 */
[----:B------:R-:W-:Y:S01]  /*3c60*/  ISETP.GT.AND P0, PT, R3, 0x8, P0 ;  /* 0x000000080300780c */ /* 0x000fe20000704270 */
[----:B0-----:R-:W-:Y:S02]  /*3c70*/  @P4 IMAD.MOV.U32 R4, RZ, RZ, R6 ;  /* 0x000000ffff044224 */ /* 0x001fe400078e0006 */
[----:B------:R-:W-:-:S05]  /*3c80*/  @P4 IMAD.MOV.U32 R5, RZ, RZ, R7 ;  /* 0x000000ffff054224 */ /* 0x000fca00078e0007 */
[----:B------:R0:W-:Y:S01]  /*3c90*/  @P4 STG.E.U16 desc[UR36][R4.64+0x62], R49 ;  /* 0x0000623104004986 */ /* 0x0001e2000c101524 */
[C---:B------:R-:W-:Y:S02]  /*3ca0*/  ISETP.GT.AND P4, PT, R3.reuse, RZ, P1 ;  /* 0x000000ff0300720c */ /* 0x040fe40000f84270 */
[----:B------:R-:W-:Y:S01]  /*3cb0*/  ISETP.GT.AND P1, PT, R3, 0x8, P1 ;  /* 0x000000080300780c */ /* 0x000fe20000f24270 */
[----:B0-----:R-:W-:Y:S02]  /*3cc0*/  @P3 IMAD.MOV.U32 R4, RZ, RZ, R8 ;  /* 0x000000ffff043224 */ /* 0x001fe400078e0008 */
[----:B------:R-:W-:-:S05]  /*3cd0*/  @P3 IMAD.MOV.U32 R5, RZ, RZ, R9 ;  /* 0x000000ffff053224 */ /* 0x000fca00078e0009 */
[----:B------:R0:W-:Y:S02]  /*3ce0*/  @P3 STG.E.U16 desc[UR36][R4.64+0x60], R50 ;  /* 0x0000603204003986 */ /* 0x0001e4000c101524 */
[----:B0-----:R-:W-:Y:S02]  /*3cf0*/  @P2 IMAD.MOV.U32 R4, RZ, RZ, R8 ;  /* 0x000000ffff042224 */ /* 0x001fe400078e0008 */
[----:B------:R-:W-:-:S05]  /*3d00*/  @P2 IMAD.MOV.U32 R5, RZ, RZ, R9 ;  /* 0x000000ffff052224 */ /* 0x000fca00078e0009 */
[----:B------:R0:W-:Y:S02]  /*3d10*/  @P2 STG.E.U16 desc[UR36][R4.64+0x62], R51 ;  /* 0x0000623304002986 */ /* 0x0001e4000c101524 */
[----:B0-----:R-:W-:Y:S02]  /*3d20*/  @P4 IMAD.MOV.U32 R4, RZ, RZ, R6 ;  /* 0x000000ffff044224 */ /* 0x001fe400078e0006 */
[----:B------:R-:W-:-:S05]  /*3d30*/  @P4 IMAD.MOV.U32 R5, RZ, RZ, R7 ;  /* 0x000000ffff054224 */ /* 0x000fca00078e0007 */
[----:B------:R0:W-:Y:S04]  /*3d40*/  @P4 STG.E.U16 desc[UR36][R4.64+0x70], R52 ;  /* 0x0000703404004986 */ /* 0x0001e8000c101524 */
[----:B------:R1:W-:Y:S01]  /*3d50*/  @P5 STG.E.U16 desc[UR36][R6.64+0x72], R53 ;  /* 0x0000723506005986 */ /* 0x0003e2000c101524 */
[----:B0-----:R-:W-:Y:S02]  /*3d60*/  @P1 IMAD.MOV.U32 R4, RZ, RZ, R8 ;  /* 0x000000ffff041224 */ /* 0x001fe400078e0008 */
[----:B------:R-:W-:-:S05]  /*3d70*/  @P1 IMAD.MOV.U32 R5, RZ, RZ, R9 ;  /* 0x000000ffff051224 */ /* 0x000fca00078e0009 */
[----:B------:R1:W-:Y:S04]  /*3d80*/  @P1 STG.E.U16 desc[UR36][R4.64+0x70], R54 ;  /* 0x0000703604001986 */ /* 0x0003e8000c101524 */
[----:B------:R1:W-:Y:S02]  /*3d90*/  @P0 STG.E.U16 desc[UR36][R8.64+0x72], R55 ;  /* 0x0000723708000986 */ /* 0x0003e4000c101524 */
.L_x_90:
[----:B------:R-:W-:Y:S05]  /*3da0*/  BSYNC B0 ;  /* 0x0000000000007941 */ /* 0x000fea0003800000 */
.L_x_28:
[----:B------:R-:W-:Y:S01]  /*3db0*/  ULDC UR4, c[0x0][0xc] ;  /* 0x0000030000047ab9 */ /* 0x000fe20000000800 */
[----:B------:R-:W-:Y:S01]  /*3dc0*/  ULDC UR5, c[0x0][0x10] ;  /* 0x0000040000057ab9 */ /* 0x000fe20000000800 */
[----:B------:R-:W0:Y:S01]  /*3dd0*/  LDC R3, c[0x0][0x14] ;  /* 0x00000500ff037b82 */ /* 0x000e220000000800 */
[----:B------:R-:W-:Y:S01]  /*3de0*/  UIMAD.WIDE.U32 UR4, UR4, UR5, URZ ;  /* 0x00000005040472a5 */ /* 0x000fe2000f8e003f */
[----:B------:R-:W-:Y:S02]  /*3df0*/  IMAD.MOV.U32 R59, RZ, RZ, -0x1 ;  /* 0xffffffffff3b7424 */ /* 0x000fe400078e00ff */
[----:B------:R-:W-:-:S03]  /*3e00*/  IMAD.MOV.U32 R57, RZ, RZ, -0x1 ;  /* 0xffffffffff397424 */ /* 0x000fc600078e00ff */
[----:B0-----:R-:W-:-:S04]  /*3e10*/  IMAD.WIDE.U32 R16, R3, UR4, R16 ;  /* 0x0000000403107c25 */ /* 0x001fc8000f8e0010 */
[----:B------:R-:W-:Y:S01]  /*3e20*/  IMAD R3, R3, UR5, RZ ;  /* 0x0000000503037c24 */ /* 0x000fe2000f8e02ff */
[----:B------:R-:W-:Y:S02]  /*3e30*/  ULDC.64 UR4, c[0x0][0x650] ;  /* 0x0001940000047ab9 */ /* 0x000fe40000000a00 */
[----:B------:R-:W-:Y:S01]  /*3e40*/  ISETP.GE.U32.AND P0, PT, R16, UR4, PT ;  /* 0x0000000410007c0c */ /* 0x000fe2000bf06070 */
[--C-:B------:R-:W-:Y:S01]  /*3e50*/  IMAD.IADD R17, R17, 0x1, R3.reuse ;  /* 0x0000000111117824 */ /* 0x100fe200078e0203 */
[----:B------:R-:W-:-:S04]  /*3e60*/  PRMT R3, RZ, 0x7610, R3 ;  /* 0x00007610ff037816 */ /* 0x000fc80000000003 */
[----:B------:R-:W-:-:S13]  /*3e70*/  ISETP.GE.U32.AND.EX P0, PT, R17, UR5, PT, P0 ;  /* 0x0000000511007c0c */ /* 0x000fda000bf06100 */
[----:B------:R-:W-:Y:S05]  /*3e80*/  @P0 BRA `(.L_x_91) ;  /* 0x0000000400640947 */ /* 0x000fea0003800000 */
[----:B---3--:R-:W0:Y:S01]  /*3e90*/  S2R R12, SR_CTAID.X ;  /* 0x00000000000c7919 */ /* 0x008e220000002500 */
[----:B-12-4-:R-:W1:Y:S01]  /*3ea0*/  LDC.64 R10, c[0x0][0x628] ;  /* 0x00018a00ff0a7b82 */ /* 0x016e620000000a00 */
[----:B------:R-:W-:Y:S01]  /*3eb0*/  ULDC UR4, c[0x0][0x150] ;  /* 0x0000540000047ab9 */ /* 0x000fe20000000800 */
[----:B------:R-:W-:Y:S01]  /*3ec0*/  IMAD.MOV.U32 R8, RZ, RZ, R16 ;  /* 0x000000ffff087224 */ /* 0x000fe200078e0010 */
[----:B-----5:R-:W2:Y:S01]  /*3ed0*/  S2R R24, SR_CTAID.Y ;  /* 0x0000000000187919 */ /* 0x020ea20000002600 */
[----:B------:R-:W-:-:S04]  /*3ee0*/  IMAD.MOV.U32 R9, RZ, RZ, R17 ;  /* 0x000000ffff097224 */ /* 0x000fc800078e0011 */
[----:B------:R-:W3:Y:S08]  /*3ef0*/  LDC R21, c[0x0][0x144] ;  /* 0x00005100ff157b82 */ /* 0x000ef00000000800 */
[----:B------:R-:W4:Y:S08]  /*3f00*/  LDC R0, c[0x0][0x630] ;  /* 0x00018c00ff007b82 */ /* 0x000f300000000800 */
[----:B------:R-:W2:Y:S01]  /*3f10*/  LDC.64 R14, c[0x0][0x620] ;  /* 0x00018800ff0e7b82 */ /* 0x000ea20000000a00 */
[----:B-1----:R-:W-:-:S04]  /*3f20*/  ISETP.NE.U32.AND P0, PT, R10, RZ, PT ;  /* 0x000000ff0a00720c */ /* 0x002fc80003f05070 */
[----:B------:R-:W-:Y:S02]  /*3f30*/  ISETP.NE.AND.EX P0, PT, R11, RZ, PT, P0 ;  /* 0x000000ff0b00720c */ /* 0x000fe40003f05300 */
[----:B0-----:R-:W-:-:S05]  /*3f40*/  I2FP.F32.U32 R3, R12 ;  /* 0x0000000c00037245 */ /* 0x001fca0000201000 */
[----:B------:R-:W-:-:S04]  /*3f50*/  FMUL R3, R3, UR4 ;  /* 0x0000000403037c20 */ /* 0x000fc80008400000 */
[----:B------:R0:W1:Y:S02]  /*3f60*/  F2I.U32.TRUNC.NTZ R20, R3 ;  /* 0x0000000300147305 */ /* 0x000064000020f000 */
[----:B---34-:R-:W-:Y:S05]  /*3f70*/  @!P0 BRA `(.L_x_92) ;  /* 0x0000000000288947 */ /* 0x018fea0003800000 */
[----:B0-----:R-:W0:Y:S02]  /*3f80*/  LDC R3, c[0x0][0x634] ;  /* 0x00018d00ff037b82 */ /* 0x001e240000000800 */
        /* <DEDUP_REMOVED lines=9> */
.L_x_92:
[----:B------:R-:W3:Y:S01]  /*4020*/  LDC.64 R28, c[0x0][0x640] ;  /* 0x00019000ff1c7b82 */ /* 0x000ee20000000a00 */
[-CC-:B------:R-:W-:Y:S01]  /*4030*/  SHF.R.U64 R57, R8, R0.reuse, R9.reuse ;  /* 0x0000000008397219 */ /* 0x180fe20000001209 */
[----:B-1----:R-:W-:Y:S01]  /*4040*/  IMAD.MOV R20, RZ, RZ, -R20 ;  /* 0x000000ffff147224 */ /* 0x002fe200078e0a14 */
[----:B------:R-:W-:Y:S01]  /*4050*/  SHF.R.U32.HI R0, RZ, R0, R9 ;  /* 0x00000000ff007219 */ /* 0x000fe20000011609 */
[----:B------:R-:W-:Y:S01]  /*4060*/  ULDC UR4, c[0x0][0x154] ;  /* 0x0000550000047ab9 */ /* 0x000fe20000000800 */
[----:B0-----:R-:W-:Y:S01]  /*4070*/  IADD3 R3, P0, RZ, -R57, RZ ;  /* 0x80000039ff037210 */ /* 0x001fe20007f1e0ff */
[----:B------:R-:W-:Y:S02]  /*4080*/  IMAD R21, R21, R20, R12 ;  /* 0x0000001415157224 */ /* 0x000fe400078e020c */
[----:B------:R-:W0:Y:S01]  /*4090*/  LDC R6, c[0x0][0x618] ;  /* 0x00018600ff067b82 */ /* 0x000e220000000800 */
[----:B------:R-:W-:Y:S02]  /*40a0*/  IMAD.MOV.U32 R7, RZ, RZ, 0x1 ;  /* 0x00000001ff077424 */ /* 0x000fe400078e00ff */
[----:B------:R-:W-:-:S04]  /*40b0*/  IMAD.X R5, RZ, RZ, ~R0, P0 ;  /* 0x000000ffff057224 */ /* 0x000fc800000e0e00 */
[-C--:B--2---:R-:W-:Y:S01]  /*40c0*/  IMAD R0, R5, R14.reuse, RZ ;  /* 0x0000000e05007224 */ /* 0x084fe200078e02ff */
[----:B------:R-:W1:Y:S01]  /*40d0*/  LDC R8, c[0x0][0x608] ;  /* 0x00018200ff087b82 */ /* 0x000e620000000800 */
[----:B------:R-:W-:-:S04]  /*40e0*/  IMAD.WIDE.U32 R4, R3, R14, R16 ;  /* 0x0000000e03047225 */ /* 0x000fc800078e0010 */
[----:B------:R-:W-:Y:S01]  /*40f0*/  IMAD R3, R3, R15, R0 ;  /* 0x0000000f03037224 */ /* 0x000fe200078e0200 */
[----:B------:R-:W-:Y:S02]  /*4100*/  I2FP.F32.U32 R0, R24 ;  /* 0x0000001800007245 */ /* 0x000fe40000201000 */
[----:B------:R-:W2:Y:S01]  /*4110*/  LDC R26, c[0x0][0x658] ;  /* 0x00019600ff1a7b82 */ /* 0x000ea20000000800 */
[----:B------:R-:W-:Y:S01]  /*4120*/  IMAD.IADD R3, R5, 0x1, R3 ;  /* 0x0000000105037824 */ /* 0x000fe200078e0203 */
[----:B---3--:R-:W-:Y:S01]  /*4130*/  ISETP.NE.U32.AND P0, PT, R28, RZ, PT ;  /* 0x000000ff1c00720c */ /* 0x008fe20003f05070 */
[----:B------:R-:W-:Y:S01]  /*4140*/  FMUL R0, R0, UR4 ;  /* 0x0000000400007c20 */ /* 0x000fe20008400000 */
[----:B------:R-:W-:Y:S02]  /*4150*/  IMAD.MOV.U32 R5, RZ, RZ, -0x1 ;  /* 0xffffffffff057424 */ /* 0x000fe400078e00ff */
[----:B------:R-:W-:Y:S01]  /*4160*/  ISETP.NE.AND.EX P0, PT, R29, RZ, PT, P0 ;  /* 0x000000ff1d00720c */ /* 0x000fe20003f05300 */
[----:B------:R3:W4:Y:S01]  /*4170*/  F2I.U32.TRUNC.NTZ R13, R0 ;  /* 0x00000000000d7305 */ /* 0x000722000020f000 */
[----:B------:R-:W3:Y:S01]  /*4180*/  LDC R15, c[0x0][0x148] ;  /* 0x00005200ff0f7b82 */ /* 0x000ee20000000800 */
[----:B0-----:R-:W-:-:S02]  /*4190*/  SHF.R.U64 R12, R4, R6, R3 ;  /* 0x00000006040c7219 */ /* 0x001fc40000001203 */
[----:B------:R-:W-:-:S05]  /*41a0*/  SHF.R.U32.HI R3, RZ, R6, R3 ;  /* 0x00000006ff037219 */ /* 0x000fca0000011603 */
[----:B------:R-:W0:Y:S01]  /*41b0*/  LDC R20, c[0x0][0x600] ;  /* 0x00018000ff147b82 */ /* 0x000e220000000800 */
[-CC-:B-1----:R-:W-:Y:S02]  /*41c0*/  SHF.R.U64 R10, R12, R8.reuse, R3.reuse ;  /* 0x000000080c0a7219 */ /* 0x182fe40000001203 */
[----:B------:R-:W-:-:S05]  /*41d0*/  SHF.R.U32.HI R3, RZ, R8, R3 ;  /* 0x00000008ff037219 */ /* 0x000fca0000011603 */
[----:B------:R-:W1:Y:S01]  /*41e0*/  LDC R27, c[0x0][0x648] ;  /* 0x00019200ff1b7b82 */ /* 0x000e620000000800 */
[-C--:B--2---:R-:W-:Y:S02]  /*41f0*/  SHF.L.U32 R4, R5, R26.reuse, RZ ;  /* 0x0000001a05047219 */ /* 0x084fe400000006ff */
[-CC-:B------:R-:W-:Y:S02]  /*4200*/  SHF.R.U64 R14, R10, R26.reuse, R3.reuse ;  /* 0x0000001a0a0e7219 */ /* 0x180fe40000001203 */
[----:B------:R-:W-:Y:S02]  /*4210*/  SHF.R.U32.HI R5, RZ, R26, R3 ;  /* 0x0000001aff057219 */ /* 0x000fe40000011603 */
[----:B------:R-:W-:Y:S01]  /*4220*/  LOP3.LUT R25, RZ, R4, RZ, 0x33, !PT ;  /* 0x00000004ff197212 */ /* 0x000fe200078e33ff */
[----:B------:R-:W2:Y:S01]  /*4230*/  LDC R30, c[0x0][0x638] ;  /* 0x00018e00ff1e7b82 */ /* 0x000ea20000000800 */
[----:B------:R-:W-:Y:S01]  /*4240*/  SHF.L.U32 R26, R7, R26, RZ ;  /* 0x0000001a071a7219 */ /* 0x000fe200000006ff */
[----:B------:R-:W-:-:S06]  /*4250*/  IMAD.MOV.U32 R4, RZ, RZ, R14 ;  /* 0x000000ffff047224 */ /* 0x000fcc00078e000e */
[----:B------:R-:W0:Y:S01]  /*4260*/  LDC R31, c[0x0][0x610] ;  /* 0x00018400ff1f7b82 */ /* 0x000e220000000800 */
[----:B----4-:R-:W-:Y:S05]  /*4270*/  @!P0 BRA `(.L_x_93) ;  /* 0x0000000000288947 */ /* 0x010fea0003800000 */
[----:B------:R-:W4:Y:S02]  /*4280*/  LDC R3, c[0x0][0x64c] ;  /* 0x00019300ff037b82 */ /* 0x000f240000000800 */
[----:B----4-:R-:W-:-:S05]  /*4290*/  IADD3 R3, P0, R14, R3, RZ ;  /* 0x000000030e037210 */ /* 0x010fca0007f1e0ff */
        /* <DEDUP_REMOVED lines=8> */
.L_x_93:
[----:B------:R-:W-:Y:S01]  /*4320*/  ISETP.NE.AND P0, PT, R2, 0x1, PT ;  /* 0x000000010200780c */ /* 0x000fe20003f05270 */
[----:B0-----:R-:W-:Y:S01]  /*4330*/  VIADD R7, R20, 0xffffffff ;  /* 0xffffffff14077836 */ /* 0x001fe20000000000 */
[----:B-1-3--:R-:W-:Y:S01]  /*4340*/  SHF.R.U64 R0, R4, R27, R5 ;  /* 0x0000001b04007219 */ /* 0x00afe20000001205 */
[----:B------:R-:W-:Y:S01]  /*4350*/  IMAD.MOV R13, RZ, RZ, -R13 ;  /* 0x000000ffff0d7224 */ /* 0x000fe200078e0a0d */
[----:B------:R-:W-:Y:S01]  /*4360*/  LOP3.LUT R5, R10, R25, RZ, 0xc0, !PT ;  /* 0x000000190a057212 */ /* 0x000fe200078ec0ff */
[----:B------:R-:W-:Y:S01]  /*4370*/  IMAD.MOV.U32 R4, RZ, RZ, 0x1 ;  /* 0x00000001ff047424 */ /* 0x000fe200078e00ff */
[----:B------:R-:W-:Y:S01]  /*4380*/  LOP3.LUT R12, R12, R7, RZ, 0xc0, !PT ;  /* 0x000000070c0c7212 */ /* 0x000fe200078ec0ff */
[----:B------:R-:W-:Y:S02]  /*4390*/  IMAD.MOV R3, RZ, RZ, -R0 ;  /* 0x000000ffff037224 */ /* 0x000fe400078e0a00 */
[----:B------:R-:W-:Y:S02]  /*43a0*/  IMAD R0, R26, R0, R5 ;  /* 0x000000001a007224 */ /* 0x000fe400078e0205 */
[----:B--2---:R-:W-:-:S02]  /*43b0*/  IMAD R3, R3, R30, R14 ;  /* 0x0000001e03037224 */ /* 0x004fc400078e020e */
[----:B------:R-:W-:Y:S02]  /*43c0*/  @P0 IMAD R21, R15, R13, R24 ;  /* 0x0000000d0f150224 */ /* 0x000fe400078e0218 */
[----:B------:R-:W-:Y:S01]  /*43d0*/  IMAD R5, R3, R20, R12 ;  /* 0x0000001403057224 */ /* 0x000fe200078e020c */
[----:B------:R-:W-:Y:S01]  /*43e0*/  PRMT R3, R4, 0x7610, R3 ;  /* 0x0000761004037816 */ /* 0x000fe20000000003 */
[----:B------:R-:W-:-:S05]  /*43f0*/  IMAD R0, R0, R31, R21 ;  /* 0x0000001f00007224 */ /* 0x000fca00078e0215 */
[----:B------:R-:W-:Y:S02]  /*4400*/  SEL R59, R5, R0, !P0 ;  /* 0x00000000053b7207 */ /* 0x000fe40004000000 */
[----:B------:R-:W-:-:S07]  /*4410*/  SEL R0, R0, R5, !P0 ;  /* 0x0000000500007207 */ /* 0x000fce0004000000 */
.L_x_91:
[----:B------:R-:W-:Y:S01]  /*4420*/  LOP3.LUT P0, RZ, R3, 0xff, RZ, 0xc0, !PT ;  /* 0x000000ff03ff7812 */ /* 0x000fe2000780c0ff */
[----:B------:R-:W-:-:S12]  /*4430*/  IMAD.MOV.U32 R58, RZ, RZ, R0 ;  /* 0x000000ffff3a7224 */ /* 0x000fd800078e0000 */
[----:B------:R-:W-:Y:S05]  /*4440*/  @P0 BRA `(.L_x_94) ;  /* 0xffffffc800c00947 */ /* 0x000fea000383ffff */
[----:B------:R-:W-:Y:S05]  /*4450*/  EXIT ;  /* 0x000000000000794d */ /* 0x000fea0003800000 */
.L_x_3:
[----:B0-----:R-:W-:Y:S01]  /*4460*/  ULDC.64 UR4, c[0x0][0x650] ;  /* 0x0001940000047ab9 */ /* 0x001fe20000000a00 */
        /* <DEDUP_REMOVED lines=25> */
.L_x_96:
[--C-:B------:R-:W-:Y:S01]  /*4600*/  SHF.R.U64 R12, R10, R14, R11.reuse ;  /* 0x0000000e0a0c7219 */ /* 0x100fe2000000120b */
[----:B------:R-:W0:Y:S01]  /*4610*/  LDC R22, c[0x0][0x618] ;  /* 0x00018600ff167b82 */ /* 0x000e220000000800 */
[----:B------:R-:W-:Y:S01]  /*4620*/  I2FP.F32.U32 R6, R4 ;  /* 0x0000000400067245 */ /* 0x000fe20000201000 */
[----:B------:R-:W-:Y:S01]  /*4630*/  ULDC UR4, c[0x0][0x150] ;  /* 0x0000540000047ab9 */ /* 0x000fe20000000800 */
[----:B------:R-:W-:Y:S02]  /*4640*/  SHF.R.U32.HI R5, RZ, R14, R11 ;  /* 0x0000000eff057219 */ /* 0x000fe4000001160b */
[----:B------:R-:W-:Y:S01]  /*4650*/  IADD3 R9, P0, RZ, -R12, RZ ;  /* 0x8000000cff097210 */ /* 0x000fe20007f1e0ff */
[----:B------:R-:W-:Y:S01]  /*4660*/  FMUL R11, R6, UR4 ;  /* 0x00000004060b7c20 */ /* 0x000fe20008400000 */
[----:B------:R-:W-:Y:S01]  /*4670*/  ULDC UR4, c[0x0][0x154] ;  /* 0x0000550000047ab9 */ /* 0x000fe20000000800 */
[----:B------:R-:W1:Y:S02]  /*4680*/  LDC.64 R24, c[0x0][0x640] ;  /* 0x00019000ff187b82 */ /* 0x000e640000000a00 */
[----:B------:R-:W-:-:S02]  /*4690*/  IMAD.X R5, RZ, RZ, ~R5, P0 ;  /* 0x000000ffff057224 */ /* 0x000fc400000e0e05 */
[----:B------:R-:W2:Y:S01]  /*46a0*/  F2I.U32.TRUNC.NTZ R11, R11 ;  /* 0x0000000b000b7305 */ /* 0x000ea2000020f000 */
[----:B------:R-:W-:-:S03]  /*46b0*/  IMAD.WIDE.U32 R6, R9, R20, R16 ;  /* 0x0000001409067225 */ /* 0x000fc600078e0010 */
[----:B------:R-:W3:Y:S01]  /*46c0*/  LDC R13, c[0x0][0x144] ;  /* 0x00005100ff0d7b82 */ /* 0x000ee20000000800 */
[----:B------:R-:W-:-:S04]  /*46d0*/  IMAD R8, R5, R20, RZ ;  /* 0x0000001405087224 */ /* 0x000fc800078e02ff */
[----:B------:R-:W-:Y:S02]  /*46e0*/  IMAD R5, R9, R21, R8 ;  /* 0x0000001509057224 */ /* 0x000fe400078e0208 */
[----:B------:R-:W-:Y:S01]  /*46f0*/  IMAD.MOV.U32 R8, RZ, RZ, -0x1 ;  /* 0xffffffffff087424 */ /* 0x000fe200078e00ff */
[----:B------:R-:W4:Y:S01]  /*4700*/  LDC R14, c[0x0][0x608] ;  /* 0x00018200ff0e7b82 */ /* 0x000f220000000800 */
[----:B------:R-:W-:Y:S01]  /*4710*/  IMAD.IADD R5, R7, 0x1, R5 ;  /* 0x0000000107057824 */ /* 0x000fe200078e0205 */
[----:B------:R-:W-:-:S04]  /*4720*/  I2FP.F32.U32 R7, R3 ;  /* 0x0000000300077245 */ /* 0x000fc80000201000 */
[-C--:B0-----:R-:W-:Y:S01]  /*4730*/  SHF.R.U64 R10, R6, R22.reuse, R5 ;  /* 0x00000016060a7219 */ /* 0x081fe20000001205 */
[----:B--2---:R-:W-:Y:S01]  /*4740*/  IMAD.MOV R6, RZ, RZ, -R11 ;  /* 0x000000ffff067224 */ /* 0x004fe200078e0a0b */
[----:B------:R-:W0:Y:S01]  /*4750*/  LDC R9, c[0x0][0x658] ;  /* 0x00019600ff097b82 */ /* 0x000e220000000800 */
[----:B-1----:R-:W-:Y:S01]  /*4760*/  ISETP.NE.U32.AND P0, PT, R24, RZ, PT ;  /* 0x000000ff1800720c */ /* 0x002fe20003f05070 */
[----:B------:R-:W-:Y:S01]  /*4770*/  FMUL R7, R7, UR4 ;  /* 0x0000000407077c20 */ /* 0x000fe20008400000 */
[----:B------:R-:W-:Y:S02]  /*4780*/  SHF.R.U32.HI R5, RZ, R22, R5 ;  /* 0x00000016ff057219 */ /* 0x000fe40000011605 */
[----:B------:R-:W-:-:S03]  /*4790*/  ISETP.NE.AND.EX P0, PT, R25, RZ, PT, P0 ;  /* 0x000000ff1900720c */ /* 0x000fc60003f05300 */
[----:B------:R-:W1:Y:S01]  /*47a0*/  LDC R20, c[0x0][0x148] ;  /* 0x00005200ff147b82 */ /* 0x000e620000000800 */
[----:B---3--:R-:W-:Y:S02]  /*47b0*/  IMAD R23, R13, R6, R4 ;  /* 0x000000060d177224 */ /* 0x008fe400078e0204 */
[----:B------:R-:W-:-:S05]  /*47c0*/  IMAD.MOV.U32 R6, RZ, RZ, 0x1 ;  /* 0x00000001ff067424 */ /* 0x000fca00078e00ff */
[----:B------:R-:W2:Y:S01]  /*47d0*/  LDC R21, c[0x0][0x600] ;  /* 0x00018000ff157b82 */ /* 0x000ea20000000800 */
[-CC-:B----4-:R-:W-:Y:S02]  /*47e0*/  SHF.R.U64 R13, R10, R14.reuse, R5.reuse ;  /* 0x0000000e0a0d7219 */ /* 0x190fe40000001205 */
[----:B------:R-:W-:Y:S02]  /*47f0*/  SHF.R.U32.HI R4, RZ, R14, R5 ;  /* 0x0000000eff047219 */ /* 0x000fe40000011605 */
[----:B------:R3:W4:Y:S03]  /*4800*/  F2I.U32.TRUNC.NTZ R14, R7 ;  /* 0x00000007000e7305 */ /* 0x000726000020f000 */
[----:B------:R-:W1:Y:S01]  /*4810*/  LDC R26, c[0x0][0x648] ;  /* 0x00019200ff1a7b82 */ /* 0x000e620000000800 */
[-C--:B0-----:R-:W-:Y:S02]  /*4820*/  SHF.R.U64 R15, R13, R9.reuse, R4 ;  /* 0x000000090d0f7219 */ /* 0x081fe40000001204 */
[----:B------:R-:W-:-:S02]  /*4830*/  SHF.L.U32 R8, R8, R9, RZ ;  /* 0x0000000908087219 */ /* 0x000fc400000006ff */
[-C--:B------:R-:W-:Y:S01]  /*4840*/  SHF.R.U32.HI R5, RZ, R9.reuse, R4 ;  /* 0x00000009ff057219 */ /* 0x080fe20000011604 */
[----:B------:R-:W-:Y:S01]  /*4850*/  IMAD.MOV.U32 R4, RZ, RZ, R15 ;  /* 0x000000ffff047224 */ /* 0x000fe200078e000f */
[----:B------:R-:W-:Y:S01]  /*4860*/  SHF.L.U32 R22, R6, R9, RZ ;  /* 0x0000000906167219 */ /* 0x000fe200000006ff */
[----:B------:R-:W0:Y:S01]  /*4870*/  LDC R27, c[0x0][0x638] ;  /* 0x00018e00ff1b7b82 */ /* 0x000e220000000800 */
[----:B------:R-:W-:-:S07]  /*4880*/  LOP3.LUT R28, RZ, R8, RZ, 0x33, !PT ;  /* 0x00000008ff1c7212 */ /* 0x000fce00078e33ff */
        /* <DEDUP_REMOVED lines=12> */
.L_x_97:
[----:B------:R-:W-:Y:S01]  /*4950*/  ISETP.NE.AND P0, PT, R2, 0x1, PT ;  /* 0x000000010200780c */ /* 0x000fe20003f05270 */
[----:B--2---:R-:W-:Y:S01]  /*4960*/  VIADD R7, R21, 0xffffffff ;  /* 0xffffffff15077836 */ /* 0x004fe20000000000 */
[----:B-1----:R-:W-:Y:S01]  /*4970*/  SHF.R.U64 R5, R4, R26, R5 ;  /* 0x0000001a04057219 */ /* 0x002fe20000001205 */
[----:B------:R-:W-:Y:S01]  /*4980*/  IMAD.MOV R14, RZ, RZ, -R14 ;  /* 0x000000ffff0e7224 */ /* 0x000fe200078e0a0e */
[----:B------:R-:W-:Y:S01]  /*4990*/  LOP3.LUT R4, R13, R28, RZ, 0xc0, !PT ;  /* 0x0000001c0d047212 */ /* 0x000fe200078ec0ff */
[----:B------:R-:W-:Y:S01]  /*49a0*/  IMAD.MOV.U32 R8, RZ, RZ, R12 ;  /* 0x000000ffff087224 */ /* 0x000fe200078e000c */
[----:B------:R-:W-:Y:S01]  /*49b0*/  LOP3.LUT R10, R10, R7, RZ, 0xc0, !PT ;  /* 0x000000070a0a7212 */ /* 0x000fe200078ec0ff */
[----:B------:R-:W-:Y:S02]  /*49c0*/  IMAD.MOV R6, RZ, RZ, -R5 ;  /* 0x000000ffff067224 */ /* 0x000fe400078e0a05 */
[----:B------:R-:W-:-:S04]  /*49d0*/  IMAD R4, R22, R5, R4 ;  /* 0x0000000516047224 */ /* 0x000fc800078e0204 */
[----:B------:R-:W-:Y:S02]  /*49e0*/  @P0 IMAD R23, R20, R14, R3 ;  /* 0x0000000e14170224 */ /* 0x000fe400078e0203 */
[----:B0-----:R-:W-:Y:S02]  /*49f0*/  IMAD R3, R6, R27, R15 ;  /* 0x0000001b06037224 */ /* 0x001fe400078e020f */
[----:B------:R-:W-:Y:S02]  /*4a00*/  IMAD R7, R4, R29, R23 ;  /* 0x0000001d04077224 */ /* 0x000fe400078e0217 */
[----:B------:R-:W-:Y:S02]  /*4a10*/  IMAD R4, R3, R21, R10 ;  /* 0x0000001503047224 */ /* 0x000fe400078e020a */
[----:B------:R-:W-:-:S03]  /*4a20*/  IMAD.MOV.U32 R6, RZ, RZ, 0x1 ;  /* 0x00000001ff067424 */ /* 0x000fc600078e00ff */
[----:B------:R-:W-:Y:S02]  /*4a30*/  SEL R9, R4, R7, !P0 ;  /* 0x0000000704097207 */ /* 0x000fe40004000000 */
[----:B------:R-:W-:-:S07]  /*4a40*/  SEL R7, R7, R4, !P0 ;  /* 0x0000000407077207 */ /* 0x000fce0004000000 */
.L_x_95:
[----:B------:R-:W-:-:S08]  /*4a50*/  NOP ;  /* 0x0000000000007918 */ /* 0x000fd00000000000 */
[----:B------:R-:W0:-:S00]  /*4a60*/  USETMAXREG.DEALLOC.CTAPOOL 0x28 ;  /* 0x00000028000079c8 */ /* 0x000e0000080e0500 */
[----:B0-----:R-:W-:-:S13]  /*4a70*/  ISETP.NE.AND P0, PT, R0, RZ, PT ;  /* 0x000000ff0000720c */ /* 0x001fda0003f05270 */
[----:B------:R-:W-:Y:S05]  /*4a80*/  @P0 EXIT ;  /* 0x000000000000094d */ /* 0x000fea0003800000 */
[----:B------:R-:W-:Y:S01]  /*4a90*/  LOP3.LUT P0, RZ, R6, 0xff, RZ, 0xc0, !PT ;  /* 0x000000ff06ff7812 */ /* 0x000fe2000780c0ff */
[----:B------:R-:W-:Y:S02]  /*4aa0*/  IMAD.MOV.U32 R0, RZ, RZ, 0x1 ;  /* 0x00000001ff007424 */ /* 0x000fe400078e00ff */
[----:B------:R-:W-:-:S10]  /*4ab0*/  IMAD.MOV.U32 R12, RZ, RZ, RZ ;  /* 0x000000ffff0c7224 */ /* 0x000fd400078e00ff */
[----:B------:R-:W-:Y:S05]  /*4ac0*/  @!P0 BRA `(.L_x_98) ;  /* 0x0000000c00308947 */ /* 0x000fea0003800000 */
[----:B------:R-:W0:Y:S01]  /*4ad0*/  LDC R0, c[0x0][0x28c] ;  /* 0x0000a300ff007b82 */ /* 0x000e220000000800 */
[----:B------:R-:W-:Y:S01]  /*4ae0*/  ULDC UR5, c[0x0][0x600] ;  /* 0x0001800000057ab9 */ /* 0x000fe20000000800 */
[----:B------:R-:W-:Y:S01]  /*4af0*/  ULDC UR4, c[0x0][0xc] ;  /* 0x0000030000047ab9 */ /* 0x000fe20000000800 */
[----:B------:R-:W-:Y:S01]  /*4b00*/  UIADD3 UR16, UR5, -0x1, URZ ;  /* 0xffffffff05107890 */ /* 0x000fe2000fffe03f */
[C---:B------:R-:W-:Y:S01]  /*4b10*/  LOP3.LUT P2, RZ, R18.reuse, 0x7f, RZ, 0xc0, !PT ;  /* 0x0000007f12ff7812 */ /* 0x040fe2000784c0ff */
[----:B------:R-:W-:Y:S01]  /*4b20*/  ULDC UR6, c[0x0][0x658] ;  /* 0x0001960000067ab9 */ /* 0x000fe20000000800 */
[----:B------:R-:W-:Y:S01]  /*4b30*/  ULDC UR5, c[0x0][0x10] ;  /* 0x0000040000057ab9 */ /* 0x000fe20000000800 */
[----:B------:R-:W-:Y:S01]  /*4b40*/  UMOV UR7, 0xffffffff ;  /* 0xffffffff00077882 */ /* 0x000fe20000000000 */
[----:B------:R-:W-:Y:S01]  /*4b50*/  UMOV UR8, 0x1 ;  /* 0x0000000100087882 */ /* 0x000fe20000000000 */
[----:B------:R-:W-:Y:S01]  /*4b60*/  UIMAD.WIDE.U32 UR4, UR4, UR5, URZ ;  /* 0x00000005040472a5 */ /* 0x000fe2000f8e003f */
[----:B------:R-:W-:Y:S01]  /*4b70*/  LOP3.LUT P0, RZ, R18, 0x1f, RZ, 0xc0, !PT ;  /* 0x0000001f12ff7812 */ /* 0x000fe2000780c0ff */
[----:B------:R-:W-:Y:S01]  /*4b80*/  USHF.L.U32 UR7, UR7, UR6, URZ ;  /* 0x0000000607077299 */ /* 0x000fe2000800063f */
[----:B------:R-:W-:Y:S01]  /*4b90*/  BSSY B0, `(.L_x_98) ;  /* 0x00000bf000007945 */ /* 0x000fe20003800000 */
[----:B------:R-:W-:Y:S01]  /*4ba0*/  USHF.L.U32 UR18, UR8, UR6, URZ ;  /* 0x0000000608127299 */ /* 0x000fe2000800063f */
[----:B------:R-:W-:Y:S01]  /*4bb0*/  IMAD.MOV.U32 R13, RZ, RZ, 0x1 ;  /* 0x00000001ff0d7424 */ /* 0x000fe200078e00ff */
[----:B------:R-:W-:Y:S01]  /*4bc0*/  LOP3.LUT R11, R19, 0x2, RZ, 0xfc, !PT ;  /* 0x00000002130b7812 */ /* 0x000fe200078efcff */
[----:B------:R-:W-:Y:S01]  /*4bd0*/  ULDC UR6, c[0x0][0x14] ;  /* 0x0000050000067ab9 */ /* 0x000fe20000000800 */
[----:B------:R-:W-:Y:S01]  /*4be0*/  PLOP3.LUT P0, PT, P0, P2, PT, 0x8a, 0x0 ;  /* 0x000000000000781c */ /* 0x000fe20000705172 */
[----:B------:R-:W-:Y:S01]  /*4bf0*/  UIMAD.WIDE.U32 UR20, UR4, UR6, URZ ;  /* 0x00000006041472a5 */ /* 0x000fe2000f8e003f */
[----:B------:R-:W-:Y:S01]  /*4c00*/  IMAD.MOV.U32 R12, RZ, RZ, RZ ;  /* 0x000000ffff0c7224 */ /* 0x000fe200078e00ff */
[----:B------:R-:W-:-:S02]  /*4c10*/  UIMAD UR13, UR5, UR6, URZ ;  /* 0x00000006050d72a4 */ /* 0x000fc4000f8e023f */
[----:B------:R-:W-:Y:S01]  /*4c20*/  ULOP3.LUT UR17, URZ, UR7, URZ, 0x33, !UPT ;  /* 0x000000073f117292 */ /* 0x000fe2000f8e333f */
[----:B0-----:R-:W-:Y:S01]  /*4c30*/  VIADD R0, R0, 0x1f ;  /* 0x0000001f00007836 */ /* 0x001fe20000000000 */
[----:B------:R-:W-:Y:S01]  /*4c40*/  UIADD3 UR13, UR21, UR13, URZ ;  /* 0x0000000d150d7290 */ /* 0x000fe2000fffe03f */
[----:B------:R-:W-:-:S03]  /*4c50*/  ULDC.64 UR22, c[0x0][0x198] ;  /* 0x0000660000167ab9 */ /* 0x000fc60000000a00 */
[----:B------:R-:W-:-:S04]  /*4c60*/  SHF.R.S32.HI R3, RZ, 0x1f, R0 ;  /* 0x0000001fff037819 */ /* 0x000fc80000011400 */
[----:B------:R-:W-:Y:S01]  /*4c70*/  LEA.HI R3, R3, R0, RZ, 0x5 ;  /* 0x0000000003037211 */ /* 0x000fe200078f28ff */
[----:B------:R-:W-:-:S03]  /*4c80*/  IMAD.MOV.U32 R0, RZ, RZ, 0x1 ;  /* 0x00000001ff007424 */ /* 0x000fc600078e00ff */
[----:B------:R-:W-:-:S05]  /*4c90*/  SHF.R.S32.HI R3, RZ, 0x5, R3 ;  /* 0x00000005ff037819 */ /* 0x000fca0000011403 */
[----:B------:R-:W-:-:S07]  /*4ca0*/  VIADD R10, R3, 0x1 ;  /* 0x00000001030a7836 */ /* 0x000fce0000000000 */
.L_x_110:
[----:B------:R-:W-:-:S03]  /*4cb0*/  UMOV UR4, 0xffffffff ;  /* 0xffffffff00047882 */ /* 0x000fc60000000000 */
[----:B------:R-:W-:Y:S05]  /*4cc0*/  BRA.DIV UR4, `(.L_x_99) ;  /* 0x0000000e04c07947 */ /* 0x000fea000b800000 */
[----:B------:R-:W-:-:S13]  /*4cd0*/  ELECT P6, URZ, PT ;  /* 0x00000000003f782f */ /* 0x000fda00038c0000 */
.L_x_122:
[----:B------:R-:W0:Y:S01]  /*4ce0*/  LDC R4, c[0x0][0x28c] ;  /* 0x0000a300ff047b82 */ /* 0x000e220000000800 */
[----:B------:R-:W-:Y:S01]  /*4cf0*/  BSSY B1, `(.L_x_100) ;  /* 0x0000037000017945 */ /* 0x000fe20003800000 */
[----:B0-----:R-:W-:-:S13]  /*4d00*/  ISETP.LT.OR P6, PT, R4, 0x1, !P6 ;  /* 0x000000010400780c */ /* 0x001fda00077c1670 */
[----:B------:R-:W-:Y:S05]  /*4d10*/  @P6 BRA `(.L_x_101) ;  /* 0x0000000000d06947 */ /* 0x000fea0003800000 */
[----:B------:R-:W-:Y:S02]  /*4d20*/  IMAD.SHL.U32 R15, R9, 0x40, RZ ;  /* 0x00000040090f7824 */ /* 0x000fe400078e00ff */
[----:B------:R-:W-:Y:S02]  /*4d30*/  IMAD.SHL.U32 R18, R7, 0x80, RZ ;  /* 0x0000008007127824 */ /* 0x000fe400078e00ff */
[----:B------:R-:W-:Y:S02]  /*4d40*/  IMAD.MOV.U32 R20, RZ, RZ, RZ ;  /* 0x000000ffff147224 */ /* 0x000fe400078e00ff */
[----:B------:R-:W-:Y:S02]  /*4d50*/  IMAD.MOV.U32 R4, RZ, RZ, R10 ;  /* 0x000000ffff047224 */ /* 0x000fe400078e000a */
[----:B------:R-:W-:Y:S02]  /*4d60*/  IMAD.MOV.U32 R5, RZ, RZ, R0 ;  /* 0x000000ffff057224 */ /* 0x000fe400078e0000 */
[----:B------:R-:W-:-:S07]  /*4d70*/  IMAD.MOV.U32 R6, RZ, RZ, R12 ;  /* 0x000000ffff067224 */ /* 0x000fce00078e000c */
.L_x_105:
[----:B------:R-:W0:Y:S01]  /*4d80*/  S2R R14, SR_CgaCtaId ;  /* 0x00000000000e7919 */ /* 0x000e220000008800 */
[----:B------:R-:W-:Y:S01]  /*4d90*/  MOV R7, 0x400 ;  /* 0x0000040000077802 */ /* 0x000fe20000000f00 */
[----:B------:R-:W1:Y:S03]  /*4da0*/  @!P2 LDC R9, c[0x0][0x500] ;  /* 0x00014000ff09ab82 */ /* 0x000e660000000800 */
[----:B0-----:R-:W-:Y:S02]  /*4db0*/  LEA R21, R14, R7, 0x18 ;  /* 0x000000070e157211 */ /* 0x001fe400078ec0ff */
[----:B------:R-:W-:-:S03]  /*4dc0*/  SHF.L.U32 R7, R5, 0x1f, RZ ;  /* 0x0000001f05077819 */ /* 0x000fc600000006ff */
[----:B------:R-:W-:-:S04]  /*4dd0*/  IMAD R14, R6, 0x8, R21 ;  /* 0x00000008060e7824 */ /* 0x000fc800078e0215 */
[----:B------:R-:W0:Y:S02]  /*4de0*/  SYNCS.PHASECHK.TRANS64.TRYWAIT P1, [R14+URZ+0x28], R7 ;  /* 0x000028070e0075a7 */ /* 0x000e24000802017f */
[----:B01----:R-:W-:Y:S05]  /*4df0*/  @!P1 BRA `(.L_x_102) ;  /* 0x0000000c00949947 */ /* 0x003fea0003800000 */
.L_x_123:
[----:B0-----:R-:W-:Y:S01]  /*4e00*/  PRMT R7, R11, 0x9910, RZ ;  /* 0x000099100b077816 */ /* 0x001fe200000000ff */
[----:B------:R0:W-:Y:S03]  /*4e10*/  @!P2 SYNCS.ARRIVE.TRANS64 RZ, [R14+URZ], R9 ;  /* 0x000000090effa9a7 */ /* 0x0001e6000800003f */
[----:B------:R-:W-:-:S13]  /*4e20*/  ISETP.NE.AND P1, PT, R7, 0x2, PT ;  /* 0x000000020700780c */ /* 0x000fda0003f25270 */
[----:B0-----:R-:W-:Y:S05]  /*4e30*/  @P1 BRA `(.L_x_103) ;  /* 0x0000000000041947 */ /* 0x001fea0003800000 */
[----:B------:R-:W-:Y:S01]  /*4e40*/  BPT.TRAP 0x1 ;  /* 0x000000040000795c */ /* 0x000fe20000300000 */
.L_x_103:
[----:B------:R-:W-:Y:S05]  /*4e50*/  @P0 BRA `(.L_x_104) ;  /* 0x0000000000040947 */ /* 0x000fea0003800000 */
[----:B------:R-:W-:Y:S01]  /*4e60*/  BPT.TRAP 0x1 ;  /* 0x000000040000795c */ /* 0x000fe20000300000 */
.L_x_104:
[--C-:B------:R-:W-:Y:S01]  /*4e70*/  IMAD R7, R6, 0x2000, R21.reuse ;  /* 0x0000200006077824 */ /* 0x100fe200078e0215 */
[----:B------:R-:W-:Y:S01]  /*4e80*/  R2UR UR9, R14 ;  /* 0x000000000e0972ca */ /* 0x000fe200000e0000 */
[----:B------:R-:W-:Y:S01]  /*4e90*/  IMAD R21, R6, 0x1000, R21 ;  /* 0x0000100006157824 */ /* 0x000fe200078e0215 */
[----:B------:R-:W-:Y:S01]  /*4ea0*/  UIADD3 UR4, UP0, UR22, 0xf0, URZ ;  /* 0x000000f016047890 */ /* 0x000fe2000ff1e03f */
[----:B------:R-:W-:Y:S01]  /*4eb0*/  VIADD R4, R4, 0xffffffff ;  /* 0xffffffff04047836 */ /* 0x000fe20000000000 */
[----:B------:R-:W-:Y:S01]  /*4ec0*/  R2UR UR5, R7 ;  /* 0x00000000070572ca */ /* 0x000fe200000e0000 */
[----:B------:R-:W-:Y:S01]  /*4ed0*/  UIADD3 UR24, UP1, UR22, 0x1f0, URZ ;  /* 0x000001f016187890 */ /* 0x000fe2000ff3e03f */
[----:B------:R-:W-:Y:S01]  /*4ee0*/  R2UR UR8, R21 ;  /* 0x00000000150872ca */ /* 0x000fe200000e0000 */
[----:B------:R-:W-:Y:S01]  /*4ef0*/  VIADD R6, R6, 0x1 ;  /* 0x0000000106067836 */ /* 0x000fe20000000000 */
[----:B------:R-:W-:Y:S01]  /*4f00*/  R2UR UR11, R18 ;  /* 0x00000000120b72ca */ /* 0x000fe200000e0000 */
[----:B------:R-:W-:Y:S01]  /*4f10*/  UIADD3.X UR25, URZ, UR23, URZ, UP1, !UPT ;  /* 0x000000173f197290 */ /* 0x000fe20008ffe43f */
[----:B------:R-:W-:Y:S01]  /*4f20*/  R2UR UR10, R20 ;  /* 0x00000000140a72ca */ /* 0x000fe200000e0000 */
[----:B------:R-:W-:Y:S01]  /*4f30*/  UMOV UR6, 0x0 ;  /* 0x0000000000067882 */ /* 0x000fe20000000000 */
[----:B------:R-:W-:Y:S01]  /*4f40*/  R2UR UR12, R8 ;  /* 0x00000000080c72ca */ /* 0x000fe200000e0000 */
[----:B------:R-:W-:Y:S01]  /*4f50*/  UMOV UR7, 0x10000000 ;  /* 0x1000000000077882 */ /* 0x000fe20000000000 */
[----:B------:R-:W-:Y:S01]  /*4f60*/  R2UR UR19, R15 ;  /* 0x000000000f1372ca */ /* 0x000fe200000e0000 */
[----:B------:R-:W-:Y:S01]  /*4f70*/  VIADD R20, R20, 0x20 ;  /* 0x0000002014147836 */ /* 0x000fe20000000000 */
[----:B------:R-:W-:Y:S01]  /*4f80*/  ISETP.GT.AND P3, PT, R4, 0x1, PT ;  /* 0x000000010400780c */ /* 0x000fe20003f64270 */
[----:B------:R-:W-:Y:S01]  /*4f90*/  UIADD3 UR14, UR5, 0x100, URZ ;  /* 0x00000100050e7890 */ /* 0x000fe2000fffe03f */
[----:B------:R-:W-:Y:S01]  /*4fa0*/  ISETP.NE.AND P1, PT, R6, 0x5, PT ;  /* 0x000000050600780c */ /* 0x000fe20003f25270 */
[----:B------:R-:W-:-:S02]  /*4fb0*/  UIADD3.X UR5, URZ, UR23, URZ, UP0, !UPT ;  /* 0x000000173f057290 */ /* 0x000fc400087fe43f */
[----:B------:R-:W-:Y:S01]  /*4fc0*/  UIADD3 UR15, UR8, 0xa100, URZ ;  /* 0x0000a100080f7890 */ /* 0x000fe2000fffe03f */
[----:B------:R-:W-:Y:S02]  /*4fd0*/  SEL R14, RZ, 0x1, P1 ;  /* 0x00000001ff0e7807 */ /* 0x000fe40000800000 */
[----:B------:R-:W-:Y:S01]  /*4fe0*/  UMOV UR8, UR14 ;  /* 0x0000000e00087c82 */ /* 0x000fe20008000000 */
[----:B------:R-:W-:Y:S02]  /*4ff0*/  SEL R6, R6, RZ, P1 ;  /* 0x000000ff06067207 */ /* 0x000fe40000800000 */
[----:B------:R-:W-:Y:S01]  /*5000*/  LOP3.LUT R5, R5, R14, RZ, 0x3c, !PT ;  /* 0x0000000e05057212 */ /* 0x000fe200078e3cff */
[----:B------:R0:W-:Y:S02]  /*5010*/  UTMALDG.3D [UR8], [UR4], desc[UR6] ;  /* 0x00000608040075b4 */ /* 0x0001e40008011000 */
[----:B0-----:R-:W-:Y:S01]  /*5020*/  UMOV UR8, UR15 ;  /* 0x0000000f00087c82 */ /* 0x001fe20008000000 */
[----:B------:R-:W-:-:S02]  /*5030*/  UMOV UR11, UR19 ;  /* 0x00000013000b7c82 */ /* 0x000fc40008000000 */
[----:B------:R0:W-:Y:S02]  /*5040*/  UTMALDG.3D [UR8], [UR24], desc[UR6] ;  /* 0x00000608180075b4 */ /* 0x0001e40008011000 */
[----:B0-----:R-:W-:Y:S05]  /*5050*/  @P3 BRA `(.L_x_105) ;  /* 0xfffffffc00483947 */ /* 0x001fea000383ffff */
.L_x_101:
[----:B------:R-:W-:Y:S05]  /*5060*/  BSYNC B1 ;  /* 0x0000000000017941 */ /* 0x000fea0003800000 */
.L_x_100:
[----:B------:R-:W-:Y:S01]  /*5070*/  LOP3.LUT P3, RZ, R13, 0xff, RZ, 0xc0, !PT ;  /* 0x000000ff0dff7812 */ /* 0x000fe2000786c0ff */
[----:B------:R-:W-:Y:S01]  /*5080*/  IMAD.IADD R12, R3, 0x1, R12 ;  /* 0x00000001030c7824 */ /* 0x000fe200078e020c */
[----:B------:R-:W-:Y:S01]  /*5090*/  IADD3 R16, P4, R16, UR20, RZ ;  /* 0x0000001410107c10 */ /* 0x000fe2000ff9e0ff */
[----:B------:R-:W-:Y:S01]  /*50a0*/  ULDC.64 UR4, c[0x0][0x650] ;  /* 0x0001940000047ab9 */ /* 0x000fe20000000a00 */
[----:B------:R-:W-:Y:S01]  /*50b0*/  BSSY B1, `(.L_x_106) ;  /* 0x000006a000017945 */ /* 0x000fe20003800000 */
[----:B------:R-:W-:Y:S01]  /*50c0*/  IMAD.MOV.U32 R9, RZ, RZ, -0x1 ;  /* 0xffffffffff097424 */ /* 0x000fe200078e00ff */
[----:B------:R-:W-:Y:S01]  /*50d0*/  ISETP.GT.U32.AND P1, PT, R12, 0x4, PT ;  /* 0x000000040c00780c */ /* 0x000fe20003f24070 */
[----:B------:R-:W-:Y:S01]  /*50e0*/  IMAD.MOV.U32 R8, RZ, RZ, -0x1 ;  /* 0xffffffffff087424 */ /* 0x000fe200078e00ff */
[----:B------:R-:W-:Y:S02]  /*50f0*/  IADD3.X R17, R17, UR13, RZ, P4, !PT ;  /* 0x0000000d11117c10 */ /* 0x000fe4000a7fe4ff */
[----:B------:R-:W-:-:S02]  /*5100*/  ISETP.LT.U32.AND P1, PT, R3, 0x5, P1 ;  /* 0x000000050300780c */ /* 0x000fc40000f21070 */
[----:B------:R-:W-:Y:S01]  /*5110*/  PRMT R13, RZ, 0x7610, R13 ;  /* 0x00007610ff0d7816 */ /* 0x000fe2000000000d */
[----:B------:R-:W0:Y:S01]  /*5120*/  @P3 S2R R5, SR_CgaCtaId ;  /* 0x0000000000053919 */ /* 0x000e220000008800 */
[----:B------:R-:W-:-:S04]  /*5130*/  @P3 MOV R4, 0x400 ;  /* 0x0000040000043802 */ /* 0x000fc80000000f00 */
[----:B0-----:R-:W-:Y:S01]  /*5140*/  @P3 LEA R6, R5, R4, 0x18 ;  /* 0x0000000405063211 */ /* 0x001fe200078ec0ff */
[----:B------:R-:W-:-:S03]  /*5150*/  IMAD.WIDE.U32 R4, R12, -0x33333333, RZ ;  /* 0xcccccccd0c047825 */ /* 0x000fc600078e00ff */
[----:B------:R0:W-:Y:S01]  /*5160*/  @P3 SYNCS.ARRIVE.TRANS64.A1T0 RZ, [R6+URZ+0x68], RZ ;  /* 0x000068ff06ff39a7 */ /* 0x0001e2000810003f */
[----:B------:R-:W-:Y:S02]  /*5170*/  ISETP.GE.U32.AND P3, PT, R3, 0x5, PT ;  /* 0x000000050300780c */ /* 0x000fe40003f66070 */
[----:B------:R-:W-:Y:S02]  /*5180*/  SHF.R.U32.HI R7, RZ, 0x2, R5 ;  /* 0x00000002ff077819 */ /* 0x000fe40000011605 */
[----:B------:R-:W-:Y:S02]  /*5190*/  SEL R5, RZ, 0x1, !P1 ;  /* 0x00000001ff057807 */ /* 0x000fe40004800000 */
[----:B------:R-:W-:Y:S01]  /*51a0*/  ISETP.GE.U32.AND P1, PT, R16, UR4, PT ;  /* 0x0000000410007c0c */ /* 0x000fe2000bf26070 */
[----:B------:R-:W-:Y:S01]  /*51b0*/  IMAD R12, R7, -0x5, R12 ;  /* 0xfffffffb070c7824 */ /* 0x000fe200078e020c */
[----:B------:R-:W-:Y:S02]  /*51c0*/  LOP3.LUT R0, R0, R5, RZ, 0x3c, !PT ;  /* 0x0000000500007212 */ /* 0x000fe400078e3cff */
[----:B------:R-:W-:-:S02]  /*51d0*/  ISETP.GE.U32.AND.EX P1, PT, R17, UR5, PT, P1 ;  /* 0x0000000511007c0c */ /* 0x000fc4000bf26110 */
[----:B------:R-:W-:Y:S02]  /*51e0*/  PRMT R4, RZ, 0x7610, R4 ;  /* 0x00007610ff047816 */ /* 0x000fe40000000004 */
[----:B------:R-:W-:Y:S01]  /*51f0*/  @P3 LOP3.LUT R0, R0, 0x1, R7, 0x78, !PT ;  /* 0x0000000100003812 */ /* 0x000fe200078e7807 */
[----:B------:R-:W-:-:S08]  /*5200*/  IMAD.MOV.U32 R7, RZ, RZ, -0x1 ;  /* 0xffffffffff077424 */ /* 0x000fd000078e00ff */
[----:B0-----:R-:W-:Y:S05]  /*5210*/  @P1 BRA `(.L_x_107) ;  /* 0x00000004004c1947 */ /* 0x001fea0003800000 */
[----:B------:R-:W-:Y:S01]  /*5220*/  ULDC.64 UR4, c[0x0][0x628] ;  /* 0x00018a0000047ab9 */ /* 0x000fe20000000a00 */
[----:B------:R-:W0:Y:S01]  /*5230*/  S2R R15, SR_CTAID.X ;  /* 0x00000000000f7919 */ /* 0x000e220000002500 */
[----:B------:R-:W-:Y:S01]  /*5240*/  ISETP.NE.U32.AND P1, PT, RZ, UR4, PT ;  /* 0x00000004ff007c0c */ /* 0x000fe2000bf25070 */
[----:B------:R-:W-:Y:S01]  /*5250*/  ULDC UR7, c[0x0][0x630] ;  /* 0x00018c0000077ab9 */ /* 0x000fe20000000800 */
[----:B------:R-:W-:Y:S01]  /*5260*/  IMAD.MOV.U32 R4, RZ, RZ, R16 ;  /* 0x000000ffff047224 */ /* 0x000fe200078e0010 */
[----:B------:R-:W1:Y:S01]  /*5270*/  S2R R14, SR_CTAID.Y ;  /* 0x00000000000e7919 */ /* 0x000e620000002600 */
[----:B------:R-:W-:Y:S01]  /*5280*/  ISETP.NE.AND.EX P1, PT, RZ, UR5, PT, P1 ;  /* 0x00000005ff007c0c */ /* 0x000fe2000bf25310 */
[----:B------:R-:W-:-:S12]  /*5290*/  IMAD.MOV.U32 R5, RZ, RZ, R17 ;  /* 0x000000ffff057224 */ /* 0x000fd800078e0011 */
[----:B------:R-:W-:Y:S05]  /*52a0*/  @!P1 BRA `(.L_x_108) ;  /* 0x0000000000289947 */ /* 0x000fea0003800000 */
[----:B------:R-:W-:Y:S02]  /*52b0*/  ULDC UR6, c[0x0][0x634] ;  /* 0x00018d0000067ab9 */ /* 0x000fe40000000800 */
[----:B------:R-:W-:-:S05]  /*52c0*/  IADD3 R9, P1, R16, UR6, RZ ;  /* 0x0000000610097c10 */ /* 0x000fca000ff3e0ff */
[----:B------:R-:W-:-:S04]  /*52d0*/  IMAD.X R21, RZ, RZ, R17, P1 ;  /* 0x000000ffff157224 */ /* 0x000fc800008e0611 */
[----:B------:R-:W-:-:S04]  /*52e0*/  IMAD.WIDE.U32 R6, R21, UR4, RZ ;  /* 0x0000000415067c25 */ /* 0x000fc8000f8e00ff */
[----:B------:R-:W-:-:S04]  /*52f0*/  IMAD.WIDE.U32 R6, P1, R9, UR5, R6 ;  /* 0x0000000509067c25 */ /* 0x000fc8000f820006 */
[----:B------:R-:W-:-:S04]  /*5300*/  IMAD.WIDE.U32 R8, R9, UR4, RZ ;  /* 0x0000000409087c25 */ /* 0x000fc8000f8e00ff */
[----:B------:R-:W-:Y:S01]  /*5310*/  IMAD.X R5, RZ, RZ, RZ, P1 ;  /* 0x000000ffff057224 */ /* 0x000fe200008e06ff */
[----:B------:R-:W-:Y:S01]  /*5320*/  IADD3 RZ, P1, R9, R6, RZ ;  /* 0x0000000609ff7210 */ /* 0x000fe20007f3e0ff */
[----:B------:R-:W-:-:S04]  /*5330*/  IMAD.MOV.U32 R4, RZ, RZ, R7 ;  /* 0x000000ffff047224 */ /* 0x000fc800078e0007 */
[----:B------:R-:W-:-:S08]  /*5340*/  IMAD.WIDE.U32.X R4, R21, UR5, R4, P1 ;  /* 0x0000000515047c25 */ /* 0x000fd000088e0404 */
.L_x_108:
[--C-:B------:R-:W-:Y:S01]  /*5350*/  SHF.R.U64 R8, R4, UR7, R5.reuse ;  /* 0x0000000704087c19 */ /* 0x100fe20008001205 */
[----:B------:R-:W-:Y:S01]  /*5360*/  ULDC.64 UR4, c[0x0][0x620] ;  /* 0x0001880000047ab9 */ /* 0x000fe20000000a00 */
[----:B------:R-:W-:Y:S01]  /*5370*/  SHF.R.U32.HI R4, RZ, UR7, R5 ;  /* 0x00000007ff047c19 */ /* 0x000fe20008011605 */
[----:B------:R-:W2:Y:S01]  /*5380*/  LDC R24, c[0x0][0x144] ;  /* 0x00005100ff187b82 */ /* 0x000ea20000000800 */
[----:B------:R-:W-:Y:S01]  /*5390*/  IADD3 R7, P1, RZ, -R8, RZ ;  /* 0x80000008ff077210 */ /* 0x000fe20007f3e0ff */
[----:B------:R-:W-:Y:S01]  /*53a0*/  ULDC.64 UR8, c[0x0][0x640] ;  /* 0x0001900000087ab9 */ /* 0x000fe20000000a00 */
[----:B0-----:R-:W-:Y:S01]  /*53b0*/  I2FP.F32.U32 R9, R15 ;  /* 0x0000000f00097245 */ /* 0x001fe20000201000 */
[----:B------:R-:W-:Y:S02]  /*53c0*/  ULDC UR6, c[0x0][0x608] ;  /* 0x0001820000067ab9 */ /* 0x000fe40000000800 */
[----:B------:R-:W-:Y:S01]  /*53d0*/  IMAD.X R4, RZ, RZ, ~R4, P1 ;  /* 0x000000ffff047224 */ /* 0x000fe200008e0e04 */
[----:B------:R-:W-:Y:S01]  /*53e0*/  ISETP.NE.U32.AND P1, PT, RZ, UR8, PT ;  /* 0x00000008ff007c0c */ /* 0x000fe2000bf25070 */
[----:B------:R-:W0:Y:S02]  /*53f0*/  LDC R21, c[0x0][0x148] ;  /* 0x00005200ff157b82 */ /* 0x000e240000000800 */
[----:B------:R-:W-:Y:S01]  /*5400*/  IMAD R6, R4, UR4, RZ ;  /* 0x0000000404067c24 */ /* 0x000fe2000f8e02ff */
[----:B------:R-:W-:Y:S01]  /*5410*/  ISETP.NE.AND.EX P1, PT, RZ, UR9, PT, P1 ;  /* 0x00000009ff007c0c */ /* 0x000fe2000bf25310 */
[----:B------:R-:W-:Y:S01]  /*5420*/  IMAD.WIDE.U32 R4, R7, UR4, R16 ;  /* 0x0000000407047c25 */ /* 0x000fe2000f8e0010 */
[----:B------:R-:W-:-:S03]  /*5430*/  ULDC UR4, c[0x0][0x150] ;  /* 0x0000540000047ab9 */ /* 0x000fc60000000800 */
[----:B------:R-:W-:Y:S02]  /*5440*/  IMAD R7, R7, UR5, R6 ;  /* 0x0000000507077c24 */ /* 0x000fe4000f8e0206 */
[----:B------:R-:W-:Y:S01]  /*5450*/  FMUL R6, R9, UR4 ;  /* 0x0000000409067c20 */ /* 0x000fe20008400000 */
[----:B------:R-:W-:Y:S01]  /*5460*/  ULDC UR4, c[0x0][0x618] ;  /* 0x0001860000047ab9 */ /* 0x000fe20000000800 */
[----:B------:R-:W-:Y:S01]  /*5470*/  ULDC UR5, c[0x0][0x154] ;  /* 0x0000550000057ab9 */ /* 0x000fe20000000800 */
[----:B------:R-:W-:-:S03]  /*5480*/  IMAD.IADD R5, R5, 0x1, R7 ;  /* 0x0000000105057824 */ /* 0x000fc600078e0207 */
[----:B------:R-:W3:Y:S02]  /*5490*/  F2I.U32.TRUNC.NTZ R6, R6 ;  /* 0x0000000600067305 */ /* 0x000ee4000020f000 */
[----:B------:R-:W-:Y:S02]  /*54a0*/  SHF.R.U64 R9, R4, UR4, R5 ;  /* 0x0000000404097c19 */ /* 0x000fe40008001205 */
[----:B-1----:R-:W-:-:S05]  /*54b0*/  I2FP.F32.U32 R4, R14 ;  /* 0x0000000e00047245 */ /* 0x002fca0000201000 */
[----:B------:R-:W-:Y:S01]  /*54c0*/  FMUL R22, R4, UR5 ;  /* 0x0000000504167c20 */ /* 0x000fe20008400000 */
[----:B------:R-:W-:Y:S01]  /*54d0*/  SHF.R.U32.HI R4, RZ, UR4, R5 ;  /* 0x00000004ff047c19 */ /* 0x000fe20008011605 */
[----:B------:R-:W-:-:S03]  /*54e0*/  ULDC UR4, c[0x0][0x658] ;  /* 0x0001960000047ab9 */ /* 0x000fc60000000800 */
[--C-:B------:R-:W-:Y:S01]  /*54f0*/  SHF.R.U64 R20, R9, UR6, R4.reuse ;  /* 0x0000000609147c19 */ /* 0x100fe20008001204 */
[----:B------:R-:W1:Y:S01]  /*5500*/  F2I.U32.TRUNC.NTZ R22, R22 ;  /* 0x0000001600167305 */ /* 0x000e62000020f000 */
[----:B------:R-:W-:Y:S01]  /*5510*/  SHF.R.U32.HI R5, RZ, UR6, R4 ;  /* 0x00000006ff057c19 */ /* 0x000fe20008011604 */
[----:B---3--:R-:W-:-:S03]  /*5520*/  IMAD.MOV R6, RZ, RZ, -R6 ;  /* 0x000000ffff067224 */ /* 0x008fc600078e0a06 */
[----:B------:R-:W-:Y:S01]  /*5530*/  SHF.R.U64 R18, R20, UR4, R5 ;  /* 0x0000000414127c19 */ /* 0x000fe20008001205 */
[----:B--2---:R-:W-:Y:S01]  /*5540*/  IMAD R15, R24, R6, R15 ;  /* 0x00000006180f7224 */ /* 0x004fe200078e020f */
[----:B------:R-:W-:-:S03]  /*5550*/  SHF.R.U32.HI R23, RZ, UR4, R5 ;  /* 0x00000004ff177c19 */ /* 0x000fc60008011605 */
[----:B------:R-:W-:Y:S02]  /*5560*/  IMAD.MOV.U32 R4, RZ, RZ, R18 ;  /* 0x000000ffff047224 */ /* 0x000fe400078e0012 */
[----:B------:R-:W-:Y:S01]  /*5570*/  IMAD.MOV.U32 R5, RZ, RZ, R23 ;  /* 0x000000ffff057224 */ /* 0x000fe200078e0017 */
[----:B-1----:R-:W-:Y:S06]  /*5580*/  @!P1 BRA `(.L_x_109) ;  /* 0x0000000000289947 */ /* 0x002fec0003800000 */
[----:B------:R-:W-:Y:S02]  /*5590*/  ULDC UR4, c[0x0][0x64c] ;  /* 0x0001930000047ab9 */ /* 0x000fe40000000800 */
[----:B------:R-:W-:-:S05]  /*55a0*/  IADD3 R5, P1, R18, UR4, RZ ;  /* 0x0000000412057c10 */ /* 0x000fca000ff3e0ff */
[----:B------:R-:W-:-:S04]  /*55b0*/  IMAD.X R23, RZ, RZ, R23, P1 ;  /* 0x000000ffff177224 */ /* 0x000fc800008e0617 */
[----:B------:R-:W-:-:S04]  /*55c0*/  IMAD.WIDE.U32 R6, R23, UR8, RZ ;  /* 0x0000000817067c25 */ /* 0x000fc8000f8e00ff */
[----:B------:R-:W-:-:S04]  /*55d0*/  IMAD.WIDE.U32 R6, P1, R5, UR9, R6 ;  /* 0x0000000905067c25 */ /* 0x000fc8000f820006 */
[----:B------:R-:W-:-:S04]  /*55e0*/  IMAD.WIDE.U32 R4, R5, UR8, RZ ;  /* 0x0000000805047c25 */ /* 0x000fc8000f8e00ff */
[----:B------:R-:W-:Y:S01]  /*55f0*/  IMAD.MOV.U32 R4, RZ, RZ, R7 ;  /* 0x000000ffff047224 */ /* 0x000fe200078e0007 */
[----:B------:R-:W-:Y:S01]  /*5600*/  IADD3 RZ, P3, R5, R6, RZ ;  /* 0x0000000605ff7210 */ /* 0x000fe20007f7e0ff */
[----:B------:R-:W-:-:S04]  /*5610*/  IMAD.X R5, RZ, RZ, RZ, P1 ;  /* 0x000000ffff057224 */ /* 0x000fc800008e06ff */
[----:B------:R-:W-:-:S08]  /*5620*/  IMAD.WIDE.U32.X R4, R23, UR9, R4, P3 ;  /* 0x0000000917047c25 */ /* 0x000fd000098e0404 */
.L_x_109:
[----:B------:R-:W-:Y:S01]  /*5630*/  ISETP.NE.AND P1, PT, R2, 0x1, PT ;  /* 0x000000010200780c */ /* 0x000fe20003f25270 */
[----:B------:R-:W-:Y:S01]  /*5640*/  ULDC UR4, c[0x0][0x648] ;  /* 0x0001920000047ab9 */ /* 0x000fe20000000800 */
[----:B------:R-:W-:Y:S01]  /*5650*/  LOP3.LUT R20, R20, UR17, RZ, 0xc0, !PT ;  /* 0x0000001114147c12 */ /* 0x000fe2000f8ec0ff */
[----:B------:R-:W-:Y:S01]  /*5660*/  IMAD.MOV R22, RZ, RZ, -R22 ;  /* 0x000000ffff167224 */ /* 0x000fe200078e0a16 */
[----:B------:R-:W-:Y:S01]  /*5670*/  SHF.R.U64 R5, R4, UR4, R5 ;  /* 0x0000000404057c19 */ /* 0x000fe20008001205 */
[----:B------:R-:W-:Y:S01]  /*5680*/  ULDC UR4, c[0x0][0x638] ;  /* 0x00018e0000047ab9 */ /* 0x000fe20000000800 */
[----:B------:R-:W-:Y:S01]  /*5690*/  LOP3.LUT R9, R9, UR16, RZ, 0xc0, !PT ;  /* 0x0000001009097c12 */ /* 0x000fe2000f8ec0ff */
[----:B------:R-:W-:Y:S01]  /*56a0*/  ULDC UR5, c[0x0][0x610] ;  /* 0x0001840000057ab9 */ /* 0x000fe20000000800 */
[----:B------:R-:W-:Y:S02]  /*56b0*/  IMAD.MOV.U32 R4, RZ, RZ, 0x1 ;  /* 0x00000001ff047424 */ /* 0x000fe400078e00ff */
[----:B------:R-:W-:-:S02]  /*56c0*/  IMAD.MOV R7, RZ, RZ, -R5 ;  /* 0x000000ffff077224 */ /* 0x000fc400078e0a05 */
[----:B------:R-:W-:Y:S02]  /*56d0*/  IMAD R20, R5, UR18, R20 ;  /* 0x0000001205147c24 */ /* 0x000fe4000f8e0214 */
[----:B0-----:R-:W-:Y:S02]  /*56e0*/  @P1 IMAD R15, R21, R22, R14 ;  /* 0x00000016150f1224 */ /* 0x001fe400078e020e */
[----:B------:R-:W-:Y:S01]  /*56f0*/  IMAD R18, R7, UR4, R18 ;  /* 0x0000000407127c24 */ /* 0x000fe2000f8e0212 */
[----:B------:R-:W-:Y:S01]  /*5700*/  ULDC UR4, c[0x0][0x600] ;  /* 0x0001800000047ab9 */ /* 0x000fe20000000800 */
[----:B------:R-:W-:Y:S02]  /*5710*/  IMAD R15, R20, UR5, R15 ;  /* 0x00000005140f7c24 */ /* 0x000fe4000f8e020f */
[----:B------:R-:W-:-:S05]  /*5720*/  IMAD R18, R18, UR4, R9 ;  /* 0x0000000412127c24 */ /* 0x000fca000f8e0209 */
[----:B------:R-:W-:Y:S02]  /*5730*/  SEL R9, R18, R15, !P1 ;  /* 0x0000000f12097207 */ /* 0x000fe40004800000 */
[----:B------:R-:W-:-:S07]  /*5740*/  SEL R7, R15, R18, !P1 ;  /* 0x000000120f077207 */ /* 0x000fce0004800000 */
.L_x_107:
[----:B------:R-:W-:Y:S05]  /*5750*/  BSYNC B1 ;  /* 0x0000000000017941 */ /* 0x000fea0003800000 */
.L_x_106:
[----:B------:R-:W-:-:S13]  /*5760*/  LOP3.LUT P1, RZ, R4, 0xff, RZ, 0xc0, !PT ;  /* 0x000000ff04ff7812 */ /* 0x000fda000782c0ff */
[----:B------:R-:W-:Y:S05]  /*5770*/  @P1 BRA `(.L_x_110) ;  /* 0xfffffff4004c1947 */ /* 0x000fea000383ffff */
[----:B------:R-:W-:Y:S05]  /*5780*/  BSYNC B0 ;  /* 0x0000000000007941 */ /* 0x000fea0003800000 */
.L_x_98:
[----:B------:R-:W-:-:S03]  /*5790*/  UMOV UR4, 0xffffffff ;  /* 0xffffffff00047882 */ /* 0x000fc60000000000 */
[----:B------:R-:W-:Y:S05]  /*57a0*/  BRA.DIV UR4, `(.L_x_111) ;  /* 0x00000006043c7947 */ /* 0x000fea000b800000 */
[----:B------:R-:W-:-:S13]  /*57b0*/  ELECT P6, URZ, PT ;  /* 0x00000000003f782f */ /* 0x000fda00038c0000 */
.L_x_126:
[----:B------:R-:W-:Y:S04]  /*57c0*/  BSSY B0, `(.L_x_112) ;  /* 0x0000034000007945 */ /* 0x000fe80003800000 */
[----:B------:R-:W-:Y:S05]  /*57d0*/  @!P6 BRA `(.L_x_113) ;  /* 0x0000000000c8e947 */ /* 0x000fea0003800000 */
[----:B------:R-:W-:-:S04]  /*57e0*/  LOP3.LUT R19, R19, 0x2, RZ, 0xfc, !PT ;  /* 0x0000000213137812 */ /* 0x000fc800078efcff */
[----:B------:R-:W-:-:S13]  /*57f0*/  ISETP.NE.AND P0, PT, R19, 0x3, PT ;  /* 0x000000031300780c */ /* 0x000fda0003f05270 */
[----:B------:R-:W-:Y:S05]  /*5800*/  @!P0 BRA `(.L_x_114) ;  /* 0x0000000000048947 */ /* 0x000fea0003800000 */
[----:B------:R-:W-:Y:S01]  /*5810*/  BPT.TRAP 0x1 ;  /* 0x000000040000795c */ /* 0x000fe20000300000 */
.L_x_114:
[----:B------:R-:W0:Y:S01]  /*5820*/  S2R R3, SR_CgaCtaId ;  /* 0x0000000000037919 */ /* 0x000e220000008800 */
[----:B------:R-:W-:-:S04]  /*5830*/  MOV R2, 0x400 ;  /* 0x0000040000027802 */ /* 0x000fc80000000f00 */
[----:B0-----:R-:W-:Y:S02]  /*5840*/  LEA R3, R3, R2, 0x18 ;  /* 0x0000000203037211 */ /* 0x001fe400078ec0ff */
[----:B------:R-:W-:-:S03]  /*5850*/  SHF.L.U32 R2, R0, 0x1f, RZ ;  /* 0x0000001f00027819 */ /* 0x000fc600000006ff */
[----:B------:R-:W-:-:S04]  /*5860*/  VIADD R3, R3, 0x28 ;  /* 0x0000002803037836 */ /* 0x000fc80000000000 */
[C---:B------:R-:W-:Y:S02]  /*5870*/  IMAD R7, R12.reuse, 0x8, R3 ;  /* 0x000000080c077824 */ /* 0x040fe400078e0203 */
[----:B------:R-:W-:Y:S02]  /*5880*/  VIADD R12, R12, 0x1 ;  /* 0x000000010c0c7836 */ /* 0x000fe40000000000 */
[----:B------:R-:W0:Y:S03]  /*5890*/  SYNCS.PHASECHK.TRANS64.TRYWAIT P0, [R7+URZ], R2 ;  /* 0x00000002070075a7 */ /* 0x000e26000800017f */
[----:B------:R-:W-:-:S04]  /*58a0*/  ISETP.NE.AND P1, PT, R12, 0x5, PT ;  /* 0x000000050c00780c */ /* 0x000fc80003f25270 */
[----:B------:R-:W-:Y:S02]  /*58b0*/  SEL R5, RZ, 0x1, P1 ;  /* 0x00000001ff057807 */ /* 0x000fe40000800000 */
[----:B------:R-:W-:Y:S02]  /*58c0*/  SEL R12, R12, RZ, P1 ;  /* 0x000000ff0c0c7207 */ /* 0x000fe40000800000 */
[----:B------:R-:W-:-:S03]  /*58d0*/  LOP3.LUT R5, R0, R5, RZ, 0x3c, !PT ;  /* 0x0000000500057212 */ /* 0x000fc600078e3cff */
[----:B------:R-:W-:Y:S01]  /*58e0*/  IMAD R9, R12, 0x8, R3 ;  /* 0x000000080c097824 */ /* 0x000fe200078e0203 */
[----:B------:R-:W-:Y:S01]  /*58f0*/  SHF.L.U32 R4, R5, 0x1f, RZ ;  /* 0x0000001f05047819 */ /* 0x000fe200000006ff */
[----:B0-----:R-:W-:Y:S06]  /*5900*/  @!P0 BRA `(.L_x_115) ;  /* 0x0000000400048947 */ /* 0x001fec0003800000 */
.L_x_127:
[----:B------:R-:W1:Y:S01]  /*5910*/  SYNCS.PHASECHK.TRANS64.TRYWAIT P0, [R9+URZ], R4 ;  /* 0x00000004090075a7 */ /* 0x000e62000800017f */
[----:B------:R-:W-:-:S05]  /*5920*/  VIADD R0, R12, 0x1 ;  /* 0x000000010c007836 */ /* 0x000fca0000000000 */
[----:B------:R-:W-:-:S04]  /*5930*/  ISETP.NE.AND P1, PT, R0, 0x5, PT ;  /* 0x000000050000780c */ /* 0x000fc80003f25270 */
[----:B0-----:R-:W-:Y:S02]  /*5940*/  SEL R2, RZ, 0x1, P1 ;  /* 0x00000001ff027807 */ /* 0x001fe40000800000 */
[----:B------:R-:W-:Y:S02]  /*5950*/  SEL R0, R0, RZ, P1 ;  /* 0x000000ff00007207 */ /* 0x000fe40000800000 */
[----:B------:R-:W-:-:S03]  /*5960*/  LOP3.LUT R7, R5, R2, RZ, 0x3c, !PT ;  /* 0x0000000205077212 */ /* 0x000fc600078e3cff */
[----:B------:R-:W-:Y:S01]  /*5970*/  IMAD R6, R0, 0x8, R3 ;  /* 0x0000000800067824 */ /* 0x000fe200078e0203 */
[----:B------:R-:W-:Y:S01]  /*5980*/  SHF.L.U32 R5, R7, 0x1f, RZ ;  /* 0x0000001f07057819 */ /* 0x000fe200000006ff */
[----:B-1----:R-:W-:Y:S06]  /*5990*/  @!P0 BRA `(.L_x_116) ;  /* 0x0000000000f48947 */ /* 0x002fec0003800000 */
.L_x_128:
[----:B------:R-:W1:Y:S01]  /*59a0*/  SYNCS.PHASECHK.TRANS64.TRYWAIT P0, [R6+URZ], R5 ;  /* 0x00000005060075a7 */ /* 0x000e62000800017f */
[----:B------:R-:W-:-:S05]  /*59b0*/  VIADD R0, R0, 0x1 ;  /* 0x0000000100007836 */ /* 0x000fca0000000000 */
[----:B------:R-:W-:-:S04]  /*59c0*/  ISETP.NE.AND P1, PT, R0, 0x5, PT ;  /* 0x000000050000780c */ /* 0x000fc80003f25270 */
[----:B------:R-:W-:Y:S02]  /*59d0*/  SEL R2, RZ, 0x1, P1 ;  /* 0x00000001ff027807 */ /* 0x000fe40000800000 */
[----:B------:R-:W-:Y:S02]  /*59e0*/  SEL R0, R0, RZ, P1 ;  /* 0x000000ff00007207 */ /* 0x000fe40000800000 */
[----:B------:R-:W-:-:S03]  /*59f0*/  LOP3.LUT R7, R7, R2, RZ, 0x3c, !PT ;  /* 0x0000000207077212 */ /* 0x000fc600078e3cff */
[----:B0-----:R-:W-:Y:S01]  /*5a00*/  IMAD R9, R0, 0x8, R3 ;  /* 0x0000000800097824 */ /* 0x001fe200078e0203 */
[----:B------:R-:W-:Y:S01]  /*5a10*/  SHF.L.U32 R4, R7, 0x1f, RZ ;  /* 0x0000001f07047819 */ /* 0x000fe200000006ff */
[----:B-1----:R-:W-:Y:S06]  /*5a20*/  @!P0 BRA `(.L_x_117) ;  /* 0x0000000000e48947 */ /* 0x002fec0003800000 */
.L_x_129:
[----:B------:R-:W1:Y:S01]  /*5a30*/  SYNCS.PHASECHK.TRANS64.TRYWAIT P0, [R9+URZ], R4 ;  /* 0x00000004090075a7 */ /* 0x000e62000800017f */
[----:B------:R-:W-:-:S05]  /*5a40*/  VIADD R0, R0, 0x1 ;  /* 0x0000000100007836 */ /* 0x000fca0000000000 */
[----:B------:R-:W-:-:S04]  /*5a50*/  ISETP.NE.AND P1, PT, R0, 0x5, PT ;  /* 0x000000050000780c */ /* 0x000fc80003f25270 */
[----:B------:R-:W-:Y:S02]  /*5a60*/  SEL R2, RZ, 0x1, P1 ;  /* 0x00000001ff027807 */ /* 0x000fe40000800000 */
[----:B------:R-:W-:Y:S02]  /*5a70*/  SEL R0, R0, RZ, P1 ;  /* 0x000000ff00007207 */ /* 0x000fe40000800000 */
[----:B------:R-:W-:Y:S01]  /*5a80*/  LOP3.LUT R2, R7, R2, RZ, 0x3c, !PT ;  /* 0x0000000207027212 */ /* 0x000fe200078e3cff */
[----:B-1----:R-:W-:Y:S06]  /*5a90*/  @!P0 BRA `(.L_x_118) ;  /* 0x0000000000dc8947 */ /* 0x002fec0003800000 */
.L_x_130:
[----:B------:R-:W-:Y:S01]  /*5aa0*/  IMAD R3, R0, 0x8, R3 ;  /* 0x0000000800037824 */ /* 0x000fe200078e0203 */
[----:B------:R-:W-:-:S07]  /*5ab0*/  SHF.L.U32 R0, R2, 0x1f, RZ ;  /* 0x0000001f02007819 */ /* 0x000fce00000006ff */
.L_x_119:
[----:B--2---:R2:W3:Y:S02]  /*5ac0*/  SYNCS.PHASECHK.TRANS64.TRYWAIT P0, [R3+URZ], R0 ;  /* 0x00000000030075a7 */ /* 0x0044e4000800017f */
[----:B---3--:R-:W-:Y:S05]  /*5ad0*/  @!P0 NANOSLEEP.SYNCS 0x989680 ;  /* 0x009896800000895d */ /* 0x008fea0003900000 */
[----:B------:R-:W3:Y:S02]  /*5ae0*/  @!P0 SYNCS.PHASECHK.TRANS64 P0, [R3+URZ], R0 ;  /* 0x00000000030085a7 */ /* 0x000ee4000800007f */
[----:B---3--:R-:W-:Y:S05]  /*5af0*/  @!P0 BRA `(.L_x_119) ;  /* 0xfffffffc00f08947 */ /* 0x008fea000383ffff */
.L_x_113:
[----:B------:R-:W-:Y:S05]  /*5b00*/  BSYNC B0 ;  /* 0x0000000000007941 */ /* 0x000fea0003800000 */
.L_x_112:
[----:B------:R-:W-:Y:S05]  /*5b10*/  EXIT ;  /* 0x000000000000794d */ /* 0x000fea0003800000 */
.L_x_17:
[----:B---3--:R3:W4:Y:S02]  /*5b20*/  SYNCS.PHASECHK.TRANS64.TRYWAIT P1, [R3+URZ], R0 ;  /* 0x00000000030075a7 */ /* 0x008724000802017f */
[----:B----4-:R-:W-:Y:S05]  /*5b30*/  @!P1 NANOSLEEP.SYNCS 0x989680 ;  /* 0x009896800000995d */ /* 0x010fea0003900000 */
[----:B------:R-:W4:Y:S02]  /*5b40*/  @!P1 SYNCS.PHASECHK.TRANS64 P1, [R3+URZ], R0 ;  /* 0x00000000030095a7 */ /* 0x000f24000802007f */
[----:B----4-:R-:W-:Y:S05]  /*5b50*/  @!P1 BRA `(.L_x_17) ;  /* 0xfffffffc00f09947 */ /* 0x010fea000383ffff */
[----:B------:R-:W-:Y:S05]  /*5b60*/  BRA `(.L_x_16) ;  /* 0xffffffb400b07947 */ /* 0x000fea000383ffff */
.L_x_22:
[----:B-1----:R-:W-:-:S04]  /*5b70*/  IMAD.U32 R4, RZ, RZ, UR4 ;  /* 0x00000004ff047e24 */ /* 0x002fc8000f8e00ff */
[----:B------:R1:W2:Y:S03]  /*5b80*/  SYNCS.PHASECHK.TRANS64.TRYWAIT P1, [R4+URZ], R3 ;  /* 0x00000003040075a7 */ /* 0x0002a6000802017f */
[----:B--2---:R-:W-:Y:S05]  /*5b90*/  @!P1 NANOSLEEP.SYNCS 0x989680 ;  /* 0x009896800000995d */ /* 0x004fea0003900000 */
[----:B------:R-:W2:Y:S02]  /*5ba0*/  @!P1 SYNCS.PHASECHK.TRANS64 P1, [R4+URZ], R3 ;  /* 0x00000003040095a7 */ /* 0x000ea4000802007f */
[----:B--2---:R-:W-:Y:S05]  /*5bb0*/  @!P1 BRA `(.L_x_22) ;  /* 0xfffffffc00ec9947 */ /* 0x004fea000383ffff */
[----:B------:R-:W-:Y:S05]  /*5bc0*/  BRA `(.L_x_21) ;  /* 0xffffffb800507947 */ /* 0x000fea000383ffff */
.L_x_99:
[----:B------:R-:W-:Y:S01]  /*5bd0*/  BSSY B1, `(.L_x_120) ;  /* 0x0000006000017945 */ /* 0x000fe20003800000 */
[----:B------:R-:W-:-:S07]  /*5be0*/  IMAD.MOV.U32 R15, RZ, RZ, -0x1 ;  /* 0xffffffffff0f7424 */ /* 0x000fce00078e00ff */
[----:B------:R-:W-:Y:S05]  /*5bf0*/  WARPSYNC.COLLECTIVE R15, `(.L_x_121) ;  /* 0x000000000f0c7348 */ /* 0x000fea0003c00000 */
[----:B------:R-:W-:Y:S02]  /*5c00*/  ELECT P6, UR62, PT ;  /* 0x00000000003e782f */ /* 0x000fe400038c0000 */
[----:B------:R-:W-:Y:S01]  /*5c10*/  MOV R14, UR62 ;  /* 0x0000003e000e7c02 */ /* 0x000fe20008000f00 */
[----:B------:R-:W-:Y:S10]  /*5c20*/  ENDCOLLECTIVE ;  /* 0x000000000000791b */ /* 0x000ff40003800000 */
.L_x_121:
[----:B------:R-:W-:Y:S05]  /*5c30*/  BSYNC B1 ;  /* 0x0000000000017941 */ /* 0x000fea0003800000 */
.L_x_120:
[----:B------:R-:W-:Y:S05]  /*5c40*/  BRA `(.L_x_122) ;  /* 0xfffffff000247947 */ /* 0x000fea000383ffff */
.L_x_102:
[----:B0-----:R0:W1:Y:S02]  /*5c50*/  SYNCS.PHASECHK.TRANS64.TRYWAIT P1, [R14+URZ+0x28], R7 ;  /* 0x000028070e0075a7 */ /* 0x001064000802017f */
[----:B-1----:R-:W-:Y:S05]  /*5c60*/  @!P1 NANOSLEEP.SYNCS 0x989680 ;  /* 0x009896800000995d */ /* 0x002fea0003900000 */
[----:B------:R-:W1:Y:S02]  /*5c70*/  @!P1 SYNCS.PHASECHK.TRANS64 P1, [R14+URZ+0x28], R7 ;  /* 0x000028070e0095a7 */ /* 0x000e64000802007f */
[----:B-1----:R-:W-:Y:S05]  /*5c80*/  @!P1 BRA `(.L_x_102) ;  /* 0xfffffffc00f09947 */ /* 0x002fea000383ffff */
[----:B------:R-:W-:Y:S05]  /*5c90*/  BRA `(.L_x_123) ;  /* 0xfffffff000587947 */ /* 0x000fea000383ffff */
.L_x_111:
[----:B------:R-:W-:Y:S01]  /*5ca0*/  BSSY B0, `(.L_x_124) ;  /* 0x0000006000007945 */ /* 0x000fe20003800000 */
[----:B------:R-:W-:-:S07]  /*5cb0*/  IMAD.MOV.U32 R15, RZ, RZ, -0x1 ;  /* 0xffffffffff0f7424 */ /* 0x000fce00078e00ff */
[----:B------:R-:W-:Y:S05]  /*5cc0*/  WARPSYNC.COLLECTIVE R15, `(.L_x_125) ;  /* 0x000000000f0c7348 */ /* 0x000fea0003c00000 */
[----:B------:R-:W-:Y:S02]  /*5cd0*/  ELECT P6, UR62, PT ;  /* 0x00000000003e782f */ /* 0x000fe400038c0000 */
[----:B------:R-:W-:Y:S01]  /*5ce0*/  MOV R14, UR62 ;  /* 0x0000003e000e7c02 */ /* 0x000fe20008000f00 */
[----:B------:R-:W-:Y:S10]  /*5cf0*/  ENDCOLLECTIVE ;  /* 0x000000000000791b */ /* 0x000ff40003800000 */
.L_x_125:
[----:B------:R-:W-:Y:S05]  /*5d00*/  BSYNC B0 ;  /* 0x0000000000007941 */ /* 0x000fea0003800000 */
.L_x_124:
[----:B------:R-:W-:Y:S05]  /*5d10*/  BRA `(.L_x_126) ;  /* 0xfffffff800a87947 */ /* 0x000fea000383ffff */
.L_x_115:
[----:B0-----:R0:W1:Y:S02]  /*5d20*/  SYNCS.PHASECHK.TRANS64.TRYWAIT P0, [R7+URZ], R2 ;  /* 0x00000002070075a7 */ /* 0x001064000800017f */
[----:B-1----:R-:W-:Y:S05]  /*5d30*/  @!P0 NANOSLEEP.SYNCS 0x989680 ;  /* 0x009896800000895d */ /* 0x002fea0003900000 */
[----:B------:R-:W1:Y:S02]  /*5d40*/  @!P0 SYNCS.PHASECHK.TRANS64 P0, [R7+URZ], R2 ;  /* 0x00000002070085a7 */ /* 0x000e64000800007f */
[----:B-1----:R-:W-:Y:S05]  /*5d50*/  @!P0 BRA `(.L_x_115) ;  /* 0xfffffffc00f08947 */ /* 0x002fea000383ffff */
[----:B------:R-:W-:Y:S05]  /*5d60*/  BRA `(.L_x_127) ;  /* 0xfffffff800e87947 */ /* 0x000fea000383ffff */
.L_x_116:
[----:B0-----:R0:W1:Y:S02]  /*5d70*/  SYNCS.PHASECHK.TRANS64.TRYWAIT P0, [R9+URZ], R4 ;  /* 0x00000004090075a7 */ /* 0x001064000800017f */
[----:B-1----:R-:W-:Y:S05]  /*5d80*/  @!P0 NANOSLEEP.SYNCS 0x989680 ;  /* 0x009896800000895d */ /* 0x002fea0003900000 */
[----:B------:R-:W1:Y:S02]  /*5d90*/  @!P0 SYNCS.PHASECHK.TRANS64 P0, [R9+URZ], R4 ;  /* 0x00000004090085a7 */ /* 0x000e64000800007f */
[----:B-1----:R-:W-:Y:S05]  /*5da0*/  @!P0 BRA `(.L_x_116) ;  /* 0xfffffffc00f08947 */ /* 0x002fea000383ffff */
[----:B------:R-:W-:Y:S05]  /*5db0*/  BRA `(.L_x_128) ;  /* 0xfffffff800f87947 */ /* 0x000fea000383ffff */
.L_x_117:
[----:B0-----:R0:W1:Y:S02]  /*5dc0*/  SYNCS.PHASECHK.TRANS64.TRYWAIT P0, [R6+URZ], R5 ;  /* 0x00000005060075a7 */ /* 0x001064000800017f */
[----:B-1----:R-:W-:Y:S05]  /*5dd0*/  @!P0 NANOSLEEP.SYNCS 0x989680 ;  /* 0x009896800000895d */ /* 0x002fea0003900000 */
[----:B------:R-:W1:Y:S02]  /*5de0*/  @!P0 SYNCS.PHASECHK.TRANS64 P0, [R6+URZ], R5 ;  /* 0x00000005060085a7 */ /* 0x000e64000800007f */
[----:B-1----:R-:W-:Y:S05]  /*5df0*/  @!P0 BRA `(.L_x_117) ;  /* 0xfffffffc00f08947 */ /* 0x002fea000383ffff */
[----:B------:R-:W-:Y:S05]  /*5e00*/  BRA `(.L_x_129) ;  /* 0xfffffffc00087947 */ /* 0x000fea000383ffff */
.L_x_118:
[----:B-1----:R1:W2:Y:S02]  /*5e10*/  SYNCS.PHASECHK.TRANS64.TRYWAIT P0, [R9+URZ], R4 ;  /* 0x00000004090075a7 */ /* 0x0022a4000800017f */
[----:B--2---:R-:W-:Y:S05]  /*5e20*/  @!P0 NANOSLEEP.SYNCS 0x989680 ;  /* 0x009896800000895d */ /* 0x004fea0003900000 */
[----:B------:R-:W2:Y:S02]  /*5e30*/  @!P0 SYNCS.PHASECHK.TRANS64 P0, [R9+URZ], R4 ;  /* 0x00000004090085a7 */ /* 0x000ea4000800007f */
[----:B--2---:R-:W-:Y:S05]  /*5e40*/  @!P0 BRA `(.L_x_118) ;  /* 0xfffffffc00f08947 */ /* 0x004fea000383ffff */
[----:B------:R-:W-:Y:S05]  /*5e50*/  BRA `(.L_x_130) ;  /* 0xfffffffc00107947 */ /* 0x000fea000383ffff */
.L_x_131:
[----:B------:R-:W-:-:S00]  /*5e60*/  BRA `(.L_x_131) ;  /* 0xfffffffc00fc7947 */ /* 0x000fc0000383ffff */
[----:B------:R-:W-:-:S00]  /*5e70*/  NOP ;  /* 0x0000000000007918 */ /* 0x000fc00000000000 */
        /* <DEDUP_REMOVED lines=8> */
.L_x_132:


//--------------------- .nv.global.init           --------------------------
	.section	.nv.global.init,"aw",@progbits
.nv.global.init:
	.type		$str$22,@object
	.size		$str$22,($str$23 - $str$22)
$str$22:
        /*0000*/ 	.byte	0x6b, 0x5f, 0x74, 0x69, 0x6c, 0x65, 0x5f, 0x63, 0x6f, 0x75, 0x6e, 0x74, 0x20, 0x3e, 0x3d, 0x20
        /*0010*/ 	.byte	0x31, 0x00
	.type		$str$23,@object
	.size		$str$23,(__unnamed_1 - $str$23)
$str$23:
        /*0012*/ 	.byte	0x2f, 0x74, 0x6d, 0x70, 0x2f, 0x63, 0x75, 0x74, 0x6c, 0x61, 0x73, 0x73, 0x5f, 0x73, 0x77, 0x65
        /*0022*/ 	.byte	0x65, 0x70, 0x5f, 0x73, 0x72, 0x63, 0x2f, 0x69, 0x6e, 0x63, 0x6c, 0x75, 0x64, 0x65, 0x2f, 0x63
        /*0032*/ 	.byte	0x75, 0x74, 0x6c, 0x61, 0x73, 0x73, 0x2f, 0x67, 0x65, 0x6d, 0x6d, 0x2f, 0x63, 0x6f, 0x6c, 0x6c
        /*0042*/ 	.byte	0x65, 0x63, 0x74, 0x69, 0x76, 0x65, 0x2f, 0x73, 0x6d, 0x39, 0x30, 0x5f, 0x6d, 0x6d, 0x61, 0x5f
        /*0052*/ 	.byte	0x74, 0x6d, 0x61, 0x5f, 0x67, 0x6d, 0x6d, 0x61, 0x5f, 0x73, 0x73, 0x5f, 0x77, 0x61, 0x72, 0x70
        /*0062*/ 	.byte	0x73, 0x70, 0x65, 0x63, 0x69, 0x61, 0x6c, 0x69, 0x7a, 0x65, 0x64, 0x2e, 0x68, 0x70, 0x70, 0x00
	.type		__unnamed_1,@object
	.size		__unnamed_1,(.L_0 - __unnamed_1)
__unnamed_1:
        /*0072*/ 	.byte	0x76, 0x6f, 0x69, 0x64, 0x20, 0x63, 0x75, 0x74, 0x6c, 0x61, 0x73, 0x73, 0x3a, 0x3a, 0x67, 0x65
        /* <DEDUP_REMOVED lines=180> */
        /*0bc2*/ 	.byte	0x5d, 0x00
.L_0:


//--------------------- .nv.shared._ZN7cutlass13device_kernelINS_4gemm6kernel13GemmUniversalIN4cute5tupleIJiiiiEEENS1_10collective13CollectiveMmaINS1_34MainloopSm90TmaGmmaWarpSpecializedILi5ENS5_IJNS4_1CILi1EEESB_SB_EEENS1_35KernelTmaWarpSpecializedCooperativeEEENS5_IJNSA_ILi128EEENSA_ILi64EEENSA_ILi32EEEEEENS_10bfloat16_tENS5_IJlSB_lEEESJ_SK_NS4_8TiledMMAINS4_8MMA_AtomIJNS4_4SM904GMMA27MMA_64x64x16_F32BF16BF16_SSILNSO_5MajorE0ELSQ_0ELNSO_7ScaleInE1ELSR_1EEEEEENS4_6LayoutINS5_IJNSA_ILi2EEESB_SB_EEENS5_IJSB_NSA_ILi0EEESX_EEEEENS5_IJNS4_10UnderscoreES10_S10_EEEEENS4_13SM90_TMA_LOADENS4_14ComposedLayoutINS4_7SwizzleILi2ELi4ELi3EEENS4_18smem_ptr_flag_bitsILi16EEENSU_INS5_IJNSA_ILi8EEESH_EEENS5_IJSH_SB_EEEEEEEvNS4_8identityES13_S1D_vS1E_EENS_8epilogue10collective6detail29Sm90TmaWarpSpecializedAdapterINS1H_15DefaultEpilogueISJ_SK_SK_NS1G_6thread17LinearCombinationISJ_Li1EffLNS1L_9ScaleType4KindE0ELNS_15FloatRoundStyleE2ESJ_EENS1_15EpilogueDefaultEEEEEvvEEEEvNT_6ParamsE --------------------------
	.section	.nv.shared._ZN7cutlass13device_kernelINS_4gemm6kernel13GemmUniversalIN4cute5tupleIJiiiiEEENS1_10collective13CollectiveMmaINS1_34MainloopSm90TmaGmmaWarpSpecializedILi5ENS5_IJNS4_1CILi1EEESB_SB_EEENS1_35KernelTmaWarpSpecializedCooperativeEEENS5_IJNSA_ILi128EEENSA_ILi64EEENSA_ILi32EEEEEENS_10bfloat16_tENS5_IJlSB_lEEESJ_SK_NS4_8TiledMMAINS4_8MMA_AtomIJNS4_4SM904GMMA27MMA_64x64x16_F32BF16BF16_SSILNSO_5MajorE0ELSQ_0ELNSO_7ScaleInE1ELSR_1EEEEEENS4_6LayoutINS5_IJNSA_ILi2EEESB_SB_EEENS5_IJSB_NSA_ILi0EEESX_EEEEENS5_IJNS4_10UnderscoreES10_S10_EEEEENS4_13SM90_TMA_LOADENS4_14ComposedLayoutINS4_7SwizzleILi2ELi4ELi3EEENS4_18smem_ptr_flag_bitsILi16EEENSU_INS5_IJNSA_ILi8EEESH_EEENS5_IJSH_SB_EEEEEEEvNS4_8identityES13_S1D_vS1E_EENS_8epilogue10collective6detail29Sm90TmaWarpSpecializedAdapterINS1H_15DefaultEpilogueISJ_SK_SK_NS1G_6thread17LinearCombinationISJ_Li1EffLNS1L_9ScaleType4KindE0ELNS_15FloatRoundStyleE2ESJ_EENS1_15EpilogueDefaultEEEEEvvEEEEvNT_6ParamsE,"aw",@nobits
	.sectionflags	@""
	.align	16
	.zero		1024


//--------------------- .nv.shared.reserved.0     --------------------------
	.section	.nv.shared.reserved.0,"aw",@nobits
	.weak		__nv_reservedSMEM_offset_0_alias
	.size		__nv_reservedSMEM_offset_0_alias, 0, 0
	.other		__nv_reservedSMEM_offset_0_alias,@"STO_CUDA_RESERVED_SHARED STV_DEFAULT"
__nv_reservedSMEM_offset_0_alias:
	.zero		0


//--------------------- .nv.global                --------------------------
	.section	.nv.global,"aw",@nobits
.nv.global:
	.type		_ZN40_INTERNAL_b4f0e64b_4_k_cu_bb024e39_174624cute1_E,@object
	.size		_ZN40_INTERNAL_b4f0e64b_4_k_cu_bb024e39_174624cute1_E,(_ZN40_INTERNAL_b4f0e64b_4_k_cu_bb024e39_174624cuda3std3__45__cpo6cbeginE - _ZN40_INTERNAL_b4f0e64b_4_k_cu_bb024e39_174624cute1_E)
_ZN40_INTERNAL_b4f0e64b_4_k_cu_bb024e39_174624cute1_E:
	.zero		1
	.type		_ZN40_INTERNAL_b4f0e64b_4_k_cu_bb024e39_174624cuda3std3__45__cpo6cbeginE,@object
	.size		_ZN40_INTERNAL_b4f0e64b_4_k_cu_bb024e39_174624cuda3std3__45__cpo6cbeginE,(_ZN40_INTERNAL_b4f0e64b_4_k_cu_bb024e39_174624cuda3std3__48in_placeE - _ZN40_INTERNAL_b4f0e64b_4_k_cu_bb024e39_174624cuda3std3__45__cpo6cbeginE)
_ZN40_INTERNAL_b4f0e64b_4_k_cu_bb024e39_174624cuda3std3__45__cpo6cbeginE:
	.zero		1
	.type		_ZN40_INTERNAL_b4f0e64b_4_k_cu_bb024e39_174624cuda3std3__48in_placeE,@object
	.size		_ZN40_INTERNAL_b4f0e64b_4_k_cu_bb024e39_174624cuda3std3__48in_placeE,(_ZN40_INTERNAL_b4f0e64b_4_k_cu_bb024e39_174624cuda3std6ranges3__45__cpo9iter_moveE - _ZN40_INTERNAL_b4f0e64b_4_k_cu_bb024e39_174624cuda3std3__48in_placeE)
_ZN40_INTERNAL_b4f0e64b_4_k_cu_bb024e39_174624cuda3std3__48in_placeE:
	.zero		1
	.type		_ZN40_INTERNAL_b4f0e64b_4_k_cu_bb024e39_174624cuda3std6ranges3__45__cpo9iter_moveE,@object
	.size		_ZN40_INTERNAL_b4f0e64b_4_k_cu_bb024e39_174624cuda3std6ranges3__45__cpo9iter_moveE,(_ZN40_INTERNAL_b4f0e64b_4_k_cu_bb024e39_174624cuda3std3__45__cpo5beginE - _ZN40_INTERNAL_b4f0e64b_4_k_cu_bb024e39_174624cuda3std6ranges3__45__cpo9iter_moveE)
_ZN40_INTERNAL_b4f0e64b_4_k_cu_bb024e39_174624cuda3std6ranges3__45__cpo9iter_moveE:
	.zero		1
	.type		_ZN40_INTERNAL_b4f0e64b_4_k_cu_bb024e39_174624cuda3std3__45__cpo5beginE,@object
	.size		_ZN40_INTERNAL_b4f0e64b_4_k_cu_bb024e39_174624cuda3std3__45__cpo5beginE,(_ZN40_INTERNAL_b4f0e64b_4_k_cu_bb024e39_174624cuda3std3__442_GLOBAL__N__b4f0e64b_4_k_cu_bb024e39_174626ignoreE - _ZN40_INTERNAL_b4f0e64b_4_k_cu_bb024e39_174624cuda3std3__45__cpo5beginE)
_ZN40_INTERNAL_b4f0e64b_4_k_cu_bb024e39_174624cuda3std3__45__cpo5beginE:
	.zero		1
	.type		_ZN40_INTERNAL_b4f0e64b_4_k_cu_bb024e39_174624cuda3std3__442_GLOBAL__N__b4f0e64b_4_k_cu_bb024e39_174626ignoreE,@object
	.size		_ZN40_INTERNAL_b4f0e64b_4_k_cu_bb024e39_174624cuda3std3__442_GLOBAL__N__b4f0e64b_4_k_cu_bb024e39_174626ignoreE,(_ZN40_INTERNAL_b4f0e64b_4_k_cu_bb024e39_174624cute7productE - _ZN40_INTERNAL_b4f0e64b_4_k_cu_bb024e39_174624cuda3std3__442_GLOBAL__N__b4f0e64b_4_k_cu_bb024e39_174626ignoreE)
_ZN40_INTERNAL_b4f0e64b_4_k_cu_bb024e39_174624cuda3std3__442_GLOBAL__N__b4f0e64b_4_k_cu_bb024e39_174626ignoreE:
	.zero		1
	.type		_ZN40_INTERNAL_b4f0e64b_4_k_cu_bb024e39_174624cute7productE,@object
	.size		_ZN40_INTERNAL_b4f0e64b_4_k_cu_bb024e39_174624cute7productE,(_ZN40_INTERNAL_b4f0e64b_4_k_cu_bb024e39_174624cuda3std3__45__cpo3endE - _ZN40_INTERNAL_b4f0e64b_4_k_cu_bb024e39_174624cute7productE)
_ZN40_INTERNAL_b4f0e64b_4_k_cu_bb024e39_174624cute7productE:
	.zero		1
	.type		_ZN40_INTERNAL_b4f0e64b_4_k_cu_bb024e39_174624cuda3std3__45__cpo3endE,@object
	.size		_ZN40_INTERNAL_b4f0e64b_4_k_cu_bb024e39_174624cuda3std3__45__cpo3endE,(_ZN40_INTERNAL_b4f0e64b_4_k_cu_bb024e39_174624cuda3std3__419piecewise_constructE - _ZN40_INTERNAL_b4f0e64b_4_k_cu_bb024e39_174624cuda3std3__45__cpo3endE)
_ZN40_INTERNAL_b4f0e64b_4_k_cu_bb024e39_174624cuda3std3__45__cpo3endE:
	.zero		1
	.type		_ZN40_INTERNAL_b4f0e64b_4_k_cu_bb024e39_174624cuda3std3__419piecewise_constructE,@object
	.size		_ZN40_INTERNAL_b4f0e64b_4_k_cu_bb024e39_174624cuda3std3__419piecewise_constructE,(_ZN40_INTERNAL_b4f0e64b_4_k_cu_bb024e39_174624cuda3std3__45__cpo4cendE - _ZN40_INTERNAL_b4f0e64b_4_k_cu_bb024e39_174624cuda3std3__419piecewise_constructE)
_ZN40_INTERNAL_b4f0e64b_4_k_cu_bb024e39_174624cuda3std3__419piecewise_constructE:
	.zero		1
	.type		_ZN40_INTERNAL_b4f0e64b_4_k_cu_bb024e39_174624cuda3std3__45__cpo4cendE,@object
	.size		_ZN40_INTERNAL_b4f0e64b_4_k_cu_bb024e39_174624cuda3std3__45__cpo4cendE,(_ZN40_INTERNAL_b4f0e64b_4_k_cu_bb024e39_174624cuda3std6ranges3__45__cpo4swapE - _ZN40_INTERNAL_b4f0e64b_4_k_cu_bb024e39_174624cuda3std3__45__cpo4cendE)
_ZN40_INTERNAL_b4f0e64b_4_k_cu_bb024e39_174624cuda3std3__45__cpo4cendE:
	.zero		1
	.type		_ZN40_INTERNAL_b4f0e64b_4_k_cu_bb024e39_174624cuda3std6ranges3__45__cpo4swapE,@object
	.size		_ZN40_INTERNAL_b4f0e64b_4_k_cu_bb024e39_174624cuda3std6ranges3__45__cpo4swapE,(.L_8 - _ZN40_INTERNAL_b4f0e64b_4_k_cu_bb024e39_174624cuda3std6ranges3__45__cpo4swapE)
_ZN40_INTERNAL_b4f0e64b_4_k_cu_bb024e39_174624cuda3std6ranges3__45__cpo4swapE:
	.zero		1
.L_8:


//--------------------- .nv.constant0._ZN7cutlass13device_kernelINS_4gemm6kernel13GemmUniversalIN4cute5tupleIJiiiiEEENS1_10collective13CollectiveMmaINS1_34MainloopSm90TmaGmmaWarpSpecializedILi5ENS5_IJNS4_1CILi1EEESB_SB_EEENS1_35KernelTmaWarpSpecializedCooperativeEEENS5_IJNSA_ILi128EEENSA_ILi64EEENSA_ILi32EEEEEENS_10bfloat16_tENS5_IJlSB_lEEESJ_SK_NS4_8TiledMMAINS4_8MMA_AtomIJNS4_4SM904GMMA27MMA_64x64x16_F32BF16BF16_SSILNSO_5MajorE0ELSQ_0ELNSO_7ScaleInE1ELSR_1EEEEEENS4_6LayoutINS5_IJNSA_ILi2EEESB_SB_EEENS5_IJSB_NSA_ILi0EEESX_EEEEENS5_IJNS4_10UnderscoreES10_S10_EEEEENS4_13SM90_TMA_LOADENS4_14ComposedLayoutINS4_7SwizzleILi2ELi4ELi3EEENS4_18smem_ptr_flag_bitsILi16EEENSU_INS5_IJNSA_ILi8EEESH_EEENS5_IJSH_SB_EEEEEEEvNS4_8identityES13_S1D_vS1E_EENS_8epilogue10collective6detail29Sm90TmaWarpSpecializedAdapterINS1H_15DefaultEpilogueISJ_SK_SK_NS1G_6thread17LinearCombinationISJ_Li1EffLNS1L_9ScaleType4KindE0ELNS_15FloatRoundStyleE2ESJ_EENS1_15EpilogueDefaultEEEEEvvEEEEvNT_6ParamsE --------------------------
	.section	.nv.constant0._ZN7cutlass13device_kernelINS_4gemm6kernel13GemmUniversalIN4cute5tupleIJiiiiEEENS1_10collective13CollectiveMmaINS1_34MainloopSm90TmaGmmaWarpSpecializedILi5ENS5_IJNS4_1CILi1EEESB_SB_EEENS1_35KernelTmaWarpSpecializedCooperativeEEENS5_IJNSA_ILi128EEENSA_ILi64EEENSA_ILi32EEEEEENS_10bfloat16_tENS5_IJlSB_lEEESJ_SK_NS4_8TiledMMAINS4_8MMA_AtomIJNS4_4SM904GMMA27MMA_64x64x16_F32BF16BF16_SSILNSO_5MajorE0ELSQ_0ELNSO_7ScaleInE1ELSR_1EEEEEENS4_6LayoutINS5_IJNSA_ILi2EEESB_SB_EEENS5_IJSB_NSA_ILi0EEESX_EEEEENS5_IJNS4_10UnderscoreES10_S10_EEEEENS4_13SM90_TMA_LOADENS4_14ComposedLayoutINS4_7SwizzleILi2ELi4ELi3EEENS4_18smem_ptr_flag_bitsILi16EEENSU_INS5_IJNSA_ILi8EEESH_EEENS5_IJSH_SB_EEEEEEEvNS4_8identityES13_S1D_vS1E_EENS_8epilogue10collective6detail29Sm90TmaWarpSpecializedAdapterINS1H_15DefaultEpilogueISJ_SK_SK_NS1G_6thread17LinearCombinationISJ_Li1EffLNS1L_9ScaleType4KindE0ELNS_15FloatRoundStyleE2ESJ_EENS1_15EpilogueDefaultEEEEEvvEEEEvNT_6ParamsE,"a",@progbits
	.sectionflags	@""
	.align	4
.nv.constant0._ZN7cutlass13device_kernelINS_4gemm6kernel13GemmUniversalIN4cute5tupleIJiiiiEEENS1_10collective13CollectiveMmaINS1_34MainloopSm90TmaGmmaWarpSpecializedILi5ENS5_IJNS4_1CILi1EEESB_SB_EEENS1_35KernelTmaWarpSpecializedCooperativeEEENS5_IJNSA_ILi128EEENSA_ILi64EEENSA_ILi32EEEEEENS_10bfloat16_tENS5_IJlSB_lEEESJ_SK_NS4_8TiledMMAINS4_8MMA_AtomIJNS4_4SM904GMMA27MMA_64x64x16_F32BF16BF16_SSILNSO_5MajorE0ELSQ_0ELNSO_7ScaleInE1ELSR_1EEEEEENS4_6LayoutINS5_IJNSA_ILi2EEESB_SB_EEENS5_IJSB_NSA_ILi0EEESX_EEEEENS5_IJNS4_10UnderscoreES10_S10_EEEEENS4_13SM90_TMA_LOADENS4_14ComposedLayoutINS4_7SwizzleILi2ELi4ELi3EEENS4_18smem_ptr_flag_bitsILi16EEENSU_INS5_IJNSA_ILi8EEESH_EEENS5_IJSH_SB_EEEEEEEvNS4_8identityES13_S1D_vS1E_EENS_8epilogue10collective6detail29Sm90TmaWarpSpecializedAdapterINS1H_15DefaultEpilogueISJ_SK_SK_NS1G_6thread17LinearCombinationISJ_Li1EffLNS1L_9ScaleType4KindE0ELNS_15FloatRoundStyleE2ESJ_EENS1_15EpilogueDefaultEEEEEvvEEEEvNT_6ParamsE:
	.zero		1664


//--------------------- SYMBOLS --------------------------

	.type		.nv.reservedSmem.offset0,@object
	.size		.nv.reservedSmem.offset0,0x4
	.type		__assertfail,@function
